	.target	sm_80

	.elftype	@"ET_EXEC"


//--------------------- .note.nv.tkinfo           --------------------------
	.section	.note.nv.tkinfo,"",@"SHT_NOTE"
	.sectionflags	@"SHF_NOTE_NV_TKINFO"
	.tkinfo
        /*0018*/ 	.word	0x00000002
        /*0030*/ 	.string	""
        /*0030*/ 	.string	"ptxas"
        /*0030*/ 	.string	"Cuda compilation tools, release 13.0, V13.0.88"
        /*0030*/ 	.string	"Build cuda_13.0.r13.0/compiler.36424714_0"
        /*0030*/ 	.string	"-v  -suppress-debug-info  -lineinfo  -arch sm_80 "



//--------------------- .note.nv.cuinfo           --------------------------
	.section	.note.nv.cuinfo,"",@"SHT_NOTE"
	.sectionflags	@"SHF_NOTE_NV_CUINFO"
        /*0018*/ 	.short	0x0002
        /*001a*/ 	.short	0x0050
        /*001c*/ 	.short	0x0082
	.zero		2


//--------------------- .nv.info                  --------------------------
	.section	.nv.info,"",@"SHT_CUDA_INFO"
	.align	4


	//----- nvinfo : EIATTR_REGCOUNT
	.align		4
        /*0000*/ 	.byte	0x04, 0x2f
        /*0002*/ 	.short	(.L_1 - .L_0)
	.align		4
.L_0:
        /*0004*/ 	.word	index@(matmul_kernel)
        /*0008*/ 	.word	0x000000a8


	//----- nvinfo : EIATTR_FRAME_SIZE
	.align		4
.L_1:
        /*000c*/ 	.byte	0x04, 0x11
        /*000e*/ 	.short	(.L_3 - .L_2)
	.align		4
.L_2:
        /*0010*/ 	.word	index@(matmul_kernel)
        /*0014*/ 	.word	0x00000000


	//----- nvinfo : EIATTR_MIN_STACK_SIZE
	.align		4
.L_3:
        /*0018*/ 	.byte	0x04, 0x12
        /*001a*/ 	.short	(.L_5 - .L_4)
	.align		4
.L_4:
        /*001c*/ 	.word	index@(matmul_kernel)
        /*0020*/ 	.word	0x00000000
.L_5:


//--------------------- .nv.info.matmul_kernel    --------------------------
	.section	.nv.info.matmul_kernel,"",@"SHT_CUDA_INFO"
	.sectionflags	@""
	.align	4


	//----- nvinfo : EIATTR_CUDA_API_VERSION
	.align		4
        /*0000*/ 	.byte	0x04, 0x37
        /*0002*/ 	.short	(.L_7 - .L_6)
.L_6:
        /*0004*/ 	.word	0x00000082


	//----- nvinfo : EIATTR_SW2861232_WAR
	.align		4
.L_7:
        /*0008*/ 	.byte	0x01, 0x35
	.zero		2


	//----- nvinfo : EIATTR_PARAM_CBANK
	.align		4
        /*000c*/ 	.byte	0x04, 0x0a
        /*000e*/ 	.short	(.L_9 - .L_8)
	.align		4
.L_8:
        /*0010*/ 	.word	index@(.nv.constant0.matmul_kernel)
        /*0014*/ 	.short	0x0160
        /*0016*/ 	.short	0x0050


	//----- nvinfo : EIATTR_CBANK_PARAM_SIZE
	.align		4
.L_9:
        /*0018*/ 	.byte	0x03, 0x19
        /*001a*/ 	.short	0x0050


	//----- nvinfo : EIATTR_KPARAM_INFO
	.align		4
        /*001c*/ 	.byte	0x04, 0x17
        /*001e*/ 	.short	(.L_11 - .L_10)
.L_10:
        /*0020*/ 	.word	0x00000000
        /*0024*/ 	.short	0x000d
        /*0026*/ 	.short	0x0048
        /*0028*/ 	.byte	0x00, 0xf4, 0x21, 0x00


	//----- nvinfo : EIATTR_KPARAM_INFO
	.align		4
.L_11:
        /*002c*/ 	.byte	0x04, 0x17
        /*002e*/ 	.short	(.L_13 - .L_12)
.L_12:
        /*0030*/ 	.word	0x00000000
        /*0034*/ 	.short	0x000c
        /*0036*/ 	.short	0x0040
        /*0038*/ 	.byte	0x00, 0xf4, 0x21, 0x00


	//----- nvinfo : EIATTR_KPARAM_INFO
	.align		4
.L_13:
        /*003c*/ 	.byte	0x04, 0x17
        /*003e*/ 	.short	(.L_15 - .L_14)
.L_14:
        /*0040*/ 	.word	0x00000000
        /*0044*/ 	.short	0x000b
        /*0046*/ 	.short	0x0038
        /*0048*/ 	.byte	0x00, 0xf0, 0x11, 0x00


	//----- nvinfo : EIATTR_KPARAM_INFO
	.align		4
.L_15:
        /*004c*/ 	.byte	0x04, 0x17
        /*004e*/ 	.short	(.L_17 - .L_16)
.L_16:
        /*0050*/ 	.word	0x00000000
        /*0054*/ 	.short	0x000a
        /*0056*/ 	.short	0x0034
        /*0058*/ 	.byte	0x00, 0xf0, 0x11, 0x00


	//----- nvinfo : EIATTR_KPARAM_INFO
	.align		4
.L_17:
        /*005c*/ 	.byte	0x04, 0x17
        /*005e*/ 	.short	(.L_19 - .L_18)
.L_18:
        /*0060*/ 	.word	0x00000000
        /*0064*/ 	.short	0x0009
        /*0066*/ 	.short	0x0030
        /*0068*/ 	.byte	0x00, 0xf0, 0x11, 0x00


	//----- nvinfo : EIATTR_KPARAM_INFO
	.align		4
.L_19:
        /*006c*/ 	.byte	0x04, 0x17
        /*006e*/ 	.short	(.L_21 - .L_20)
.L_20:
        /*0070*/ 	.word	0x00000000
        /*0074*/ 	.short	0x0008
        /*0076*/ 	.short	0x002c
        /*0078*/ 	.byte	0x00, 0xf0, 0x11, 0x00


	//----- nvinfo : EIATTR_KPARAM_INFO
	.align		4
.L_21:
        /*007c*/ 	.byte	0x04, 0x17
        /*007e*/ 	.short	(.L_23 - .L_22)
.L_22:
        /*0080*/ 	.word	0x00000000
        /*0084*/ 	.short	0x0007
        /*0086*/ 	.short	0x0028
        /*0088*/ 	.byte	0x00, 0xf0, 0x11, 0x00


	//----- nvinfo : EIATTR_KPARAM_INFO
	.align		4
.L_23:
        /*008c*/ 	.byte	0x04, 0x17
        /*008e*/ 	.short	(.L_25 - .L_24)
.L_24:
        /*0090*/ 	.word	0x00000000
        /*0094*/ 	.short	0x0006
        /*0096*/ 	.short	0x0024
        /*0098*/ 	.byte	0x00, 0xf0, 0x11, 0x00


	//----- nvinfo : EIATTR_KPARAM_INFO
	.align		4
.L_25:
        /*009c*/ 	.byte	0x04, 0x17
        /*009e*/ 	.short	(.L_27 - .L_26)
.L_26:
        /*00a0*/ 	.word	0x00000000
        /*00a4*/ 	.short	0x0005
        /*00a6*/ 	.short	0x0020
        /*00a8*/ 	.byte	0x00, 0xf0, 0x11, 0x00


	//----- nvinfo : EIATTR_KPARAM_INFO
	.align		4
.L_27:
        /*00ac*/ 	.byte	0x04, 0x17
        /*00ae*/ 	.short	(.L_29 - .L_28)
.L_28:
        /*00b0*/ 	.word	0x00000000
        /*00b4*/ 	.short	0x0004
        /*00b6*/ 	.short	0x001c
        /*00b8*/ 	.byte	0x00, 0xf0, 0x11, 0x00


	//----- nvinfo : EIATTR_KPARAM_INFO
	.align		4
.L_29:
        /*00bc*/ 	.byte	0x04, 0x17
        /*00be*/ 	.short	(.L_31 - .L_30)
.L_30:
        /*00c0*/ 	.word	0x00000000
        /*00c4*/ 	.short	0x0003
        /*00c6*/ 	.short	0x0018
        /*00c8*/ 	.byte	0x00, 0xf0, 0x11, 0x00


	//----- nvinfo : EIATTR_KPARAM_INFO
	.align		4
.L_31:
        /*00cc*/ 	.byte	0x04, 0x17
        /*00ce*/ 	.short	(.L_33 - .L_32)
.L_32:
        /*00d0*/ 	.word	0x00000000
        /*00d4*/ 	.short	0x0002
        /*00d6*/ 	.short	0x0010
        /*00d8*/ 	.byte	0x00, 0xf4, 0x21, 0x00


	//----- nvinfo : EIATTR_KPARAM_INFO
	.align		4
.L_33:
        /*00dc*/ 	.byte	0x04, 0x17
        /*00de*/ 	.short	(.L_35 - .L_34)
.L_34:
        /*00e0*/ 	.word	0x00000000
        /*00e4*/ 	.short	0x0001
        /*00e6*/ 	.short	0x0008
        /*00e8*/ 	.byte	0x00, 0xf4, 0x21, 0x00


	//----- nvinfo : EIATTR_KPARAM_INFO
	.align		4
.L_35:
        /*00ec*/ 	.byte	0x04, 0x17
        /*00ee*/ 	.short	(.L_37 - .L_36)
.L_36:
        /*00f0*/ 	.word	0x00000000
        /*00f4*/ 	.short	0x0000
        /*00f6*/ 	.short	0x0000
        /*00f8*/ 	.byte	0x00, 0xf4, 0x21, 0x00


	//----- nvinfo : EIATTR_MAXREG_COUNT
	.align		4
.L_37:
        /*00fc*/ 	.byte	0x03, 0x1b
        /*00fe*/ 	.short	0x00ff


	//----- nvinfo : EIATTR_NUM_BARRIERS
	.align		4
        /*0100*/ 	.byte	0x02, 0x4c
        /*0102*/ 	.byte	0x01
	.zero		1


	//----- nvinfo : EIATTR_MERCURY_ISA_VERSION
	.align		4
        /*0104*/ 	.byte	0x03, 0x5f
        /*0106*/ 	.short	0x0000


	//----- nvinfo : EIATTR_EXIT_INSTR_OFFSETS
	.align		4
        /*0108*/ 	.byte	0x04, 0x1c
        /*010a*/ 	.short	(.L_39 - .L_38)


	//   ....[0]....
.L_38:
        /*010c*/ 	.word	0x000038b0


	//   ....[1]....
        /*0110*/ 	.word	0x000038e0


	//----- nvinfo : EIATTR_REQNTID
	.align		4
.L_39:
        /*0114*/ 	.byte	0x04, 0x10
        /*0116*/ 	.short	(.L_41 - .L_40)
.L_40:
        /*0118*/ 	.word	0x00000080
        /*011c*/ 	.word	0x00000001
        /*0120*/ 	.word	0x00000001
.L_41:


//--------------------- .nv.callgraph             --------------------------
	.section	.nv.callgraph,"",@"SHT_CUDA_CALLGRAPH"
	.align	4
	.sectionentsize	8
	.align		4
        /*0000*/ 	.word	0x00000000
	.align		4
        /*0004*/ 	.word	0xffffffff
	.align		4
        /*0008*/ 	.word	0x00000000
	.align		4
        /*000c*/ 	.word	0xfffffffe
	.align		4
        /*0010*/ 	.word	0x00000000
	.align		4
        /*0014*/ 	.word	0xfffffffd
	.align		4
        /*0018*/ 	.word	0x00000000
	.align		4
        /*001c*/ 	.word	0xfffffffc


//--------------------- .nv.rel.action            --------------------------
	.section	.nv.rel.action,"",@"SHT_CUDA_RELOCINFO"
	.align	8
	.sectionentsize	8
        /*0000*/ 	.byte	0x73, 0x00, 0x00, 0x00, 0x00, 0x00, 0x00, 0x00, 0x00, 0x00, 0x00, 0x11, 0x25, 0x00, 0x05, 0x36


//--------------------- .nv.constant0.matmul_kernel --------------------------
	.section	.nv.constant0.matmul_kernel,"a",@progbits
	.sectionflags	@""
	.align	4
.nv.constant0.matmul_kernel:
	.zero		432


//--------------------- .text.matmul_kernel       --------------------------
	.section	.text.matmul_kernel,"ax",@progbits
	.sectioninfo	@"SHI_REGISTERS=168"
	.align	128
        .global         matmul_kernel
        .type           matmul_kernel,@function
        .size           matmul_kernel,(.L_x_4 - matmul_kernel)
        .other          matmul_kernel,@"STO_CUDA_ENTRY STV_DEFAULT"
matmul_kernel:
.text.matmul_kernel:
[----:B------:R-:W-:Y:S02]  /*0000*/  IMAD.MOV.U32 R1, RZ, RZ, c[0x0][0x28] ;  /* 0x00000a00ff017624 */ /* 0x000fe400078e00ff */
[----:B------:R-:W-:Y:S01]  /*0010*/  IMAD.MOV.U32 R6, RZ, RZ, 0x3f ;  /* 0x0000003fff067424 */ /* 0x000fe200078e00ff */
[----:B------:R-:W0:Y:S01]  /*0020*/  S2R R5, SR_CTAID.X ;  /* 0x0000000000057919 */ /* 0x000e220000002500 */
[----:B------:R-:W-:Y:S01]  /*0030*/  IMAD.MOV.U32 R133, RZ, RZ, c[0x0][0x180] ;  /* 0x00006000ff857624 */ /* 0x000fe200078e00ff */
[----:B------:R-:W-:Y:S02]  /*0040*/  ULDC UR4, c[0x0][0x180] ;  /* 0x0000600000047ab9 */ /* 0x000fe40000000800 */
[----:B------:R-:W-:Y:S01]  /*0050*/  IADD3 R0, R6, c[0x0][0x17c], RZ ;  /* 0x00005f0006007a10 */ /* 0x000fe20007ffe0ff */
[----:B------:R-:W-:Y:S01]  /*0060*/  ULDC.64 UR6, c[0x0][0x118] ;  /* 0x0000460000067ab9 */ /* 0x000fe20000000a00 */
[----:B------:R-:W-:Y:S02]  /*0070*/  IADD3 R133, R133, 0x1f, RZ ;  /* 0x0000001f85857810 */ /* 0x000fe40007ffe0ff */
[----:B------:R-:W-:-:S04]  /*0080*/  SHF.R.S32.HI R3, RZ, 0x1f, R0 ;  /* 0x0000001fff037819 */ /* 0x000fc80000011400 */
[----:B------:R-:W-:-:S04]  /*0090*/  LEA.HI R3, R3, R0, RZ, 0x6 ;  /* 0x0000000003037211 */ /* 0x000fc800078f30ff */
[----:B------:R-:W-:-:S05]  /*00a0*/  SHF.R.S32.HI R3, RZ, 0x6, R3 ;  /* 0x00000006ff037819 */ /* 0x000fca0000011403 */
[----:B------:R-:W-:Y:S01]  /*00b0*/  IMAD.SHL.U32 R4, R3, 0x8, RZ ;  /* 0x0000000803047824 */ /* 0x000fe200078e00ff */
[----:B0-----:R-:W-:-:S04]  /*00c0*/  IABS R10, R5 ;  /* 0x00000005000a7213 */ /* 0x001fc80000000000 */
[-C--:B------:R-:W-:Y:S02]  /*00d0*/  IABS R7, R4.reuse ;  /* 0x0000000400077213 */ /* 0x080fe40000000000 */
[----:B------:R-:W-:Y:S02]  /*00e0*/  IABS R11, R4 ;  /* 0x00000004000b7213 */ /* 0x000fe40000000000 */
[----:B------:R-:W0:Y:S08]  /*00f0*/  I2F.RP R0, R7 ;  /* 0x0000000700007306 */ /* 0x000e300000209400 */
[----:B0-----:R-:W0:Y:S02]  /*0100*/  MUFU.RCP R0, R0 ;  /* 0x0000000000007308 */ /* 0x001e240000001000 */
[----:B0-----:R-:W-:Y:S01]  /*0110*/  IADD3 R2, R0, 0xffffffe, RZ ;  /* 0x0ffffffe00027810 */ /* 0x001fe20007ffe0ff */
[----:B------:R-:W-:-:S05]  /*0120*/  IMAD.MOV R0, RZ, RZ, -R11 ;  /* 0x000000ffff007224 */ /* 0x000fca00078e0a0b */
[----:B------:R0:W1:Y:S02]  /*0130*/  F2I.FTZ.U32.TRUNC.NTZ R3, R2 ;  /* 0x0000000200037305 */ /* 0x000064000021f000 */
[----:B0-----:R-:W-:Y:S02]  /*0140*/  IMAD.MOV.U32 R2, RZ, RZ, RZ ;  /* 0x000000ffff027224 */ /* 0x001fe400078e00ff */
[----:B-1----:R-:W-:-:S04]  /*0150*/  IMAD.MOV R8, RZ, RZ, -R3 ;  /* 0x000000ffff087224 */ /* 0x002fc800078e0a03 */
[----:B------:R-:W-:Y:S02]  /*0160*/  IMAD R9, R8, R7, RZ ;  /* 0x0000000708097224 */ /* 0x000fe400078e02ff */
[----:B------:R-:W-:Y:S02]  /*0170*/  IMAD.MOV.U32 R8, RZ, RZ, R10 ;  /* 0x000000ffff087224 */ /* 0x000fe400078e000a */
[----:B------:R-:W-:-:S06]  /*0180*/  IMAD.HI.U32 R3, R3, R9, R2 ;  /* 0x0000000903037227 */ /* 0x000fcc00078e0002 */
[----:B------:R-:W-:-:S04]  /*0190*/  IMAD.HI.U32 R3, R3, R8, RZ ;  /* 0x0000000803037227 */ /* 0x000fc800078e00ff */
[----:B------:R-:W-:-:S05]  /*01a0*/  IMAD R0, R3, R0, R8 ;  /* 0x0000000003007224 */ /* 0x000fca00078e0208 */
[----:B------:R-:W-:-:S13]  /*01b0*/  ISETP.GT.U32.AND P1, PT, R7, R0, PT ;  /* 0x000000000700720c */ /* 0x000fda0003f24070 */
[----:B------:R-:W-:Y:S01]  /*01c0*/  @!P1 IMAD.IADD R0, R0, 0x1, -R7 ;  /* 0x0000000100009824 */ /* 0x000fe200078e0a07 */
[----:B------:R-:W-:Y:S02]  /*01d0*/  @!P1 IADD3 R3, R3, 0x1, RZ ;  /* 0x0000000103039810 */ /* 0x000fe40007ffe0ff */
[----:B------:R-:W-:Y:S02]  /*01e0*/  ISETP.NE.AND P1, PT, R4, RZ, PT ;  /* 0x000000ff0400720c */ /* 0x000fe40003f25270 */
[----:B------:R-:W-:Y:S02]  /*01f0*/  ISETP.GE.U32.AND P0, PT, R0, R7, PT ;  /* 0x000000070000720c */ /* 0x000fe40003f06070 */
[----:B------:R-:W-:-:S04]  /*0200*/  LOP3.LUT R0, R5, R4, RZ, 0x3c, !PT ;  /* 0x0000000405007212 */ /* 0x000fc800078e3cff */
[----:B------:R-:W-:Y:S02]  /*0210*/  ISETP.GE.AND P2, PT, R0, RZ, PT ;  /* 0x000000ff0000720c */ /* 0x000fe40003f46270 */
[----:B------:R-:W-:-:S05]  /*0220*/  IADD3 R0, R6, c[0x0][0x178], RZ ;  /* 0x00005e0006007a10 */ /* 0x000fca0007ffe0ff */
[----:B------:R-:W-:-:S05]  /*0230*/  @P0 IADD3 R3, R3, 0x1, RZ ;  /* 0x0000000103030810 */ /* 0x000fca0007ffe0ff */
[----:B------:R-:W-:Y:S01]  /*0240*/  IMAD.MOV.U32 R2, RZ, RZ, R3 ;  /* 0x000000ffff027224 */ /* 0x000fe200078e0003 */
[----:B------:R-:W-:-:S03]  /*0250*/  SHF.R.S32.HI R3, RZ, 0x1f, R0 ;  /* 0x0000001fff037819 */ /* 0x000fc60000011400 */
[----:B------:R-:W-:Y:S01]  /*0260*/  @!P2 IMAD.MOV R2, RZ, RZ, -R2 ;  /* 0x000000ffff02a224 */ /* 0x000fe200078e0a02 */
[----:B------:R-:W-:Y:S02]  /*0270*/  @!P1 LOP3.LUT R2, RZ, R4, RZ, 0x33, !PT ;  /* 0x00000004ff029212 */ /* 0x000fe400078e33ff */
[----:B------:R-:W-:-:S03]  /*0280*/  LEA.HI R3, R3, R0, RZ, 0x6 ;  /* 0x0000000003037211 */ /* 0x000fc600078f30ff */
[----:B------:R-:W-:Y:S02]  /*0290*/  IMAD.SHL.U32 R80, R2, 0x8, RZ ;  /* 0x0000000802507824 */ /* 0x000fe400078e00ff */
[----:B------:R-:W-:-:S03]  /*02a0*/  IMAD.MOV R2, RZ, RZ, -R2 ;  /* 0x000000ffff027224 */ /* 0x000fc600078e0a02 */
[----:B------:R-:W-:Y:S01]  /*02b0*/  LEA.HI.SX32 R3, R3, -R80, 0x1a ;  /* 0x8000005003037211 */ /* 0x000fe200078fd2ff */
[----:B------:R-:W-:-:S03]  /*02c0*/  IMAD R4, R4, R2, R5 ;  /* 0x0000000204047224 */ /* 0x000fc600078e0205 */
[----:B------:R-:W-:Y:S02]  /*02d0*/  IMNMX R11, R3, 0x8, PT ;  /* 0x00000008030b7817 */ /* 0x000fe40003800200 */
[----:B------:R-:W-:Y:S02]  /*02e0*/  IABS R9, R4 ;  /* 0x0000000400097213 */ /* 0x000fe40000000000 */
[----:B------:R-:W-:-:S04]  /*02f0*/  IABS R7, R11 ;  /* 0x0000000b00077213 */ /* 0x000fc80000000000 */
[----:B------:R-:W0:Y:S08]  /*0300*/  I2F.RP R0, R7 ;  /* 0x0000000700007306 */ /* 0x000e300000209400 */
[----:B0-----:R-:W0:Y:S02]  /*0310*/  MUFU.RCP R0, R0 ;  /* 0x0000000000007308 */ /* 0x001e240000001000 */
[----:B0-----:R-:W-:-:S06]  /*0320*/  IADD3 R3, R0, 0xffffffe, RZ ;  /* 0x0ffffffe00037810 */ /* 0x001fcc0007ffe0ff */
[----:B------:R-:W0:Y:S02]  /*0330*/  F2I.FTZ.U32.TRUNC.NTZ R3, R3 ;  /* 0x0000000300037305 */ /* 0x000e24000021f000 */
[----:B0-----:R-:W-:-:S04]  /*0340*/  IMAD.MOV R6, RZ, RZ, -R3 ;  /* 0x000000ffff067224 */ /* 0x001fc800078e0a03 */
[----:B------:R-:W-:Y:S01]  /*0350*/  IMAD.MOV.U32 R2, RZ, RZ, R6 ;  /* 0x000000ffff027224 */ /* 0x000fe200078e0006 */
[----:B------:R-:W-:-:S03]  /*0360*/  IABS R6, R11 ;  /* 0x0000000b00067213 */ /* 0x000fc60000000000 */
[----:B------:R-:W-:Y:S02]  /*0370*/  IMAD R5, R2, R7, RZ ;  /* 0x0000000702057224 */ /* 0x000fe400078e02ff */
[----:B------:R-:W-:Y:S02]  /*0380*/  IMAD.MOV.U32 R2, RZ, RZ, RZ ;  /* 0x000000ffff027224 */ /* 0x000fe400078e00ff */
[----:B------:R-:W-:Y:S02]  /*0390*/  IMAD.MOV R0, RZ, RZ, -R6 ;  /* 0x000000ffff007224 */ /* 0x000fe400078e0a06 */
        /* <DEDUP_REMOVED lines=10> */
[----:B------:R-:W0:Y:S05]  /*0440*/  S2R R0, SR_TID.X ;  /* 0x0000000000007919 */ /* 0x000e2a0000002100 */
[----:B------:R-:W-:Y:S02]  /*0450*/  @P0 IADD3 R2, R2, 0x1, RZ ;  /* 0x0000000102020810 */ /* 0x000fe40007ffe0ff */
[----:B------:R-:W-:-:S03]  /*0460*/  ISETP.GT.AND P0, PT, R133, 0x1f, PT ;  /* 0x0000001f8500780c */ /* 0x000fc60003f04270 */
[----:B------:R-:W-:-:S04]  /*0470*/  IMAD.MOV.U32 R19, RZ, RZ, R2 ;  /* 0x000000ffff137224 */ /* 0x000fc800078e0002 */
[----:B------:R-:W-:Y:S01]  /*0480*/  @!P2 IMAD.MOV R19, RZ, RZ, -R19 ;  /* 0x000000ffff13a224 */ /* 0x000fe200078e0a13 */
[----:B------:R-:W-:-:S05]  /*0490*/  @!P1 LOP3.LUT R19, RZ, R11, RZ, 0x33, !PT ;  /* 0x0000000bff139212 */ /* 0x000fca00078e33ff */
[----:B------:R-:W-:Y:S02]  /*04a0*/  IMAD.MOV R2, RZ, RZ, -R19 ;  /* 0x000000ffff027224 */ /* 0x000fe400078e0a13 */
[----:B------:R-:W-:Y:S02]  /*04b0*/  IMAD.SHL.U32 R19, R19, 0x40, RZ ;  /* 0x0000004013137824 */ /* 0x000fe400078e00ff */
[----:B------:R-:W-:Y:S01]  /*04c0*/  IMAD R2, R11, R2, R4 ;  /* 0x000000020b027224 */ /* 0x000fe200078e0204 */
[----:B0-----:R-:W-:Y:S02]  /*04d0*/  SHF.R.U32.HI R3, RZ, 0x6, R0 ;  /* 0x00000006ff037819 */ /* 0x001fe40000011600 */
[----:B------:R-:W-:Y:S01]  /*04e0*/  LOP3.LUT R25, R0, 0x3f, RZ, 0xc0, !PT ;  /* 0x0000003f00197812 */ /* 0x000fe200078ec0ff */
[----:B------:R-:W-:Y:S01]  /*04f0*/  IMAD.IADD R80, R80, 0x1, R2 ;  /* 0x0000000150507824 */ /* 0x000fe200078e0202 */
[----:B------:R-:W-:Y:S02]  /*0500*/  SGXT.U32 R2, R3, 0x1 ;  /* 0x000000010302781a */ /* 0x000fe40000000000 */
[----:B------:R-:W-:Y:S01]  /*0510*/  LOP3.LUT R3, R0, 0x40, RZ, 0xc0, !PT ;  /* 0x0000004000037812 */ /* 0x000fe200078ec0ff */
[----:B------:R-:W-:Y:S01]  /*0520*/  IMAD R80, R80, 0x40, R25 ;  /* 0x0000004050507824 */ /* 0x000fe200078e0219 */
[----:B------:R-:W-:-:S02]  /*0530*/  LOP3.LUT R4, R2, 0x2, RZ, 0xfc, !PT ;  /* 0x0000000202047812 */ /* 0x000fc400078efcff */
[C---:B------:R-:W-:Y:S02]  /*0540*/  LOP3.LUT R5, R2.reuse, 0x4, RZ, 0xfc, !PT ;  /* 0x0000000402057812 */ /* 0x040fe400078efcff */
[C---:B------:R-:W-:Y:S02]  /*0550*/  LOP3.LUT R6, R2.reuse, 0x6, RZ, 0xfc, !PT ;  /* 0x0000000602067812 */ /* 0x040fe400078efcff */
[C---:B------:R-:W-:Y:S02]  /*0560*/  LOP3.LUT R7, R2.reuse, 0x8, RZ, 0xfc, !PT ;  /* 0x0000000802077812 */ /* 0x040fe400078efcff */
[C---:B------:R-:W-:Y:S02]  /*0570*/  LOP3.LUT R8, R2.reuse, 0xa, RZ, 0xfc, !PT ;  /* 0x0000000a02087812 */ /* 0x040fe400078efcff */
[C---:B------:R-:W-:Y:S02]  /*0580*/  LOP3.LUT R9, R2.reuse, 0xc, RZ, 0xfc, !PT ;  /* 0x0000000c02097812 */ /* 0x040fe400078efcff */
        /* <DEDUP_REMOVED lines=8> */
[----:B------:R-:W-:Y:S01]  /*0610*/  LOP3.LUT R18, R2, 0x1e, RZ, 0xfc, !PT ;  /* 0x0000001e02127812 */ /* 0x000fe200078efcff */
[----:B------:R-:W-:Y:S05]  /*0620*/  @P0 BRA `(.L_x_0) ;  /* 0x000000a000000947 */ /* 0x000fea0003800000 */
[----:B------:R-:W-:Y:S01]  /*0630*/  IMAD.SHL.U32 R81, R0, 0x8, RZ ;  /* 0x0000000800517824 */ /* 0x000fe200078e00ff */
[----:B------:R-:W-:Y:S01]  /*0640*/  CS2R R72, SRZ ;  /* 0x0000000000487805 */ /* 0x000fe2000001ff00 */
[----:B------:R-:W-:Y:S01]  /*0650*/  CS2R R10, SRZ ;  /* 0x00000000000a7805 */ /* 0x000fe2000001ff00 */
[----:B------:R-:W-:Y:S01]  /*0660*/  CS2R R56, SRZ ;  /* 0x0000000000387805 */ /* 0x000fe2000001ff00 */
[----:B------:R-:W-:Y:S01]  /*0670*/  CS2R R8, SRZ ;  /* 0x0000000000087805 */ /* 0x000fe2000001ff00 */
[----:B------:R-:W-:Y:S01]  /*0680*/  CS2R R74, SRZ ;  /* 0x00000000004a7805 */ /* 0x000fe2000001ff00 */
[----:B------:R-:W-:Y:S01]  /*0690*/  CS2R R6, SRZ ;  /* 0x0000000000067805 */ /* 0x000fe2000001ff00 */
[----:B------:R-:W-:Y:S01]  /*06a0*/  CS2R R58, SRZ ;  /* 0x00000000003a7805 */ /* 0x000fe2000001ff00 */
[----:B------:R-:W-:Y:S01]  /*06b0*/  CS2R R4, SRZ ;  /* 0x0000000000047805 */ /* 0x000fe2000001ff00 */
[----:B------:R-:W-:Y:S05]  /*06c0*/  BRA `(.L_x_1) ;  /* 0x0000227000007947 */ /* 0x000fea0003800000 */
.L_x_0:
[----:B------:R-:W-:Y:S01]  /*06d0*/  IABS R20, c[0x0][0x17c] ;  /* 0x00005f0000147a13 */ /* 0x000fe20000000000 */
[----:B------:R-:W-:Y:S01]  /*06e0*/  IMAD.SHL.U32 R82, R25, 0x2, RZ ;  /* 0x0000000219527824 */ /* 0x000fe200078e00ff */
[----:B------:R-:W-:Y:S01]  /*06f0*/  SHF.R.U32.HI R28, RZ, 0x5, R0 ;  /* 0x00000005ff1c7819 */ /* 0x000fe20000011600 */
[C---:B------:R-:W-:Y:S01]  /*0700*/  IMAD.SHL.U32 R81, R0.reuse, 0x8, RZ ;  /* 0x0000000800517824 */ /* 0x040fe200078e00ff */
[----:B------:R-:W0:Y:S01]  /*0710*/  I2F.RP R26, R20 ;  /* 0x00000014001a7306 */ /* 0x000e220000209400 */
[C---:B------:R-:W-:Y:S01]  /*0720*/  LEA.HI R32, R0.reuse, R19, RZ, 0x1b ;  /* 0x0000001300207211 */ /* 0x040fe200078fd8ff */
[----:B------:R-:W-:Y:S01]  /*0730*/  IMAD.SHL.U32 R83, R0, 0x40, RZ ;  /* 0x0000004000537824 */ /* 0x000fe200078e00ff */
[----:B------:R-:W-:Y:S01]  /*0740*/  SGXT.U32 R28, R28, 0x2 ;  /* 0x000000021c1c781a */ /* 0x000fe20000000000 */
[----:B------:R-:W-:Y:S01]  /*0750*/  IMAD.MOV.U32 R127, RZ, RZ, c[0x0][0x18c] ;  /* 0x00006300ff7f7624 */ /* 0x000fe200078e00ff */
[----:B------:R-:W-:Y:S01]  /*0760*/  IADD3 R24, R32, 0x3c, RZ ;  /* 0x0000003c20187810 */ /* 0x000fe20007ffe0ff */
[----:B------:R-:W-:Y:S01]  /*0770*/  IMAD.MOV.U32 R126, RZ, RZ, c[0x0][0x188] ;  /* 0x00006200ff7e7624 */ /* 0x000fe200078e00ff */
[----:B------:R-:W-:Y:S01]  /*0780*/  LOP3.LUT R36, R19, R28, RZ, 0xfc, !PT ;  /* 0x0000001c13247212 */ /* 0x000fe200078efcff */
[----:B------:R-:W-:Y:S01]  /*0790*/  IMAD R110, R2, c[0x0][0x188], RZ ;  /* 0x00006200026e7a24 */ /* 0x000fe200078e02ff */
[----:B------:R-:W-:Y:S01]  /*07a0*/  IABS R31, R24 ;  /* 0x00000018001f7213 */ /* 0x000fe20000000000 */
[----:B------:R-:W-:Y:S01]  /*07b0*/  IMAD R111, R18, c[0x0][0x188], RZ ;  /* 0x00006200126f7a24 */ /* 0x000fe200078e02ff */
[----:B------:R-:W-:Y:S01]  /*07c0*/  LOP3.LUT R27, R36, 0x38, RZ, 0xfc, !PT ;  /* 0x00000038241b7812 */ /* 0x000fe200078efcff */
[----:B------:R-:W-:Y:S01]  /*07d0*/  IMAD R112, R17, c[0x0][0x188], RZ ;  /* 0x0000620011707a24 */ /* 0x000fe200078e02ff */
[----:B------:R-:W-:Y:S01]  /*07e0*/  ISETP.GE.AND P0, PT, R24, RZ, PT ;  /* 0x000000ff1800720c */ /* 0x000fe20003f06270 */
[----:B------:R-:W-:Y:S01]  /*07f0*/  IMAD R113, R16, c[0x0][0x188], RZ ;  /* 0x0000620010717a24 */ /* 0x000fe200078e02ff */
[----:B------:R-:W-:Y:S01]  /*0800*/  IABS R33, R27 ;  /* 0x0000001b00217213 */ /* 0x000fe20000000000 */
[----:B0-----:R-:W0:Y:S01]  /*0810*/  MUFU.RCP R26, R26 ;  /* 0x0000001a001a7308 */ /* 0x001e220000001000 */
[----:B------:R-:W-:Y:S01]  /*0820*/  IABS R21, c[0x0][0x178] ;  /* 0x00005e0000157a13 */ /* 0x000fe20000000000 */
[----:B------:R-:W-:Y:S01]  /*0830*/  IMAD R114, R15, c[0x0][0x188], RZ ;  /* 0x000062000f727a24 */ /* 0x000fe200078e02ff */
[----:B------:R-:W-:Y:S01]  /*0840*/  ISETP.NE.U32.AND P1, PT, R3, RZ, PT ;  /* 0x000000ff0300720c */ /* 0x000fe20003f25070 */
[----:B------:R-:W-:Y:S01]  /*0850*/  IMAD R115, R14, c[0x0][0x188], RZ ;  /* 0x000062000e737a24 */ /* 0x000fe200078e02ff */
[C---:B------:R-:W-:Y:S01]  /*0860*/  LOP3.LUT R30, R36.reuse, 0x30, RZ, 0xfc, !PT ;  /* 0x00000030241e7812 */ /* 0x040fe200078efcff */
[----:B------:R-:W-:Y:S01]  /*0870*/  IMAD R116, R13, c[0x0][0x188], RZ ;  /* 0x000062000d747a24 */ /* 0x000fe200078e02ff */
[----:B------:R-:W-:Y:S01]  /*0880*/  LOP3.LUT R34, R36, 0x2c, RZ, 0xfc, !PT ;  /* 0x0000002c24227812 */ /* 0x000fe200078efcff */
[----:B------:R-:W1:Y:S01]  /*0890*/  I2F.RP R28, R21 ;  /* 0x00000015001c7306 */ /* 0x000e620000209400 */
[----:B------:R-:W-:Y:S01]  /*08a0*/  ISETP.GE.AND P5, PT, R30, RZ, PT ;  /* 0x000000ff1e00720c */ /* 0x000fe20003fa6270 */
[----:B------:R-:W-:Y:S01]  /*08b0*/  IMAD R117, R12, c[0x0][0x188], RZ ;  /* 0x000062000c757a24 */ /* 0x000fe200078e02ff */
[C---:B------:R-:W-:Y:S01]  /*08c0*/  LOP3.LUT R40, R36.reuse, 0x14, RZ, 0xfc, !PT ;  /* 0x0000001424287812 */ /* 0x040fe200078efcff */
[----:B------:R-:W-:Y:S01]  /*08d0*/  IMAD R118, R11, c[0x0][0x188], RZ ;  /* 0x000062000b767a24 */ /* 0x000fe200078e02ff */
[----:B------:R-:W-:Y:S01]  /*08e0*/  LOP3.LUT R38, R36, 0x18, RZ, 0xfc, !PT ;  /* 0x0000001824267812 */ /* 0x000fe200078efcff */
[----:B------:R-:W-:Y:S01]  /*08f0*/  IMAD R119, R10, c[0x0][0x188], RZ ;  /* 0x000062000a777a24 */ /* 0x000fe200078e02ff */
[----:B------:R-:W-:Y:S01]  /*0900*/  IABS R43, R40 ;  /* 0x00000028002b7213 */ /* 0x000fe20000000000 */
[----:B------:R-:W-:Y:S01]  /*0910*/  IMAD R120, R9, c[0x0][0x188], RZ ;  /* 0x0000620009787a24 */ /* 0x000fe200078e02ff */
[----:B0-----:R-:W-:Y:S01]  /*0920*/  IADD3 R22, R26, 0xffffffe, RZ ;  /* 0x0ffffffe1a167810 */ /* 0x001fe20007ffe0ff */
[----:B------:R-:W-:Y:S01]  /*0930*/  IMAD R121, R8, c[0x0][0x188], RZ ;  /* 0x0000620008797a24 */ /* 0x000fe200078e02ff */
[----:B------:R-:W-:Y:S01]  /*0940*/  IABS R41, R38 ;  /* 0x0000002600297213 */ /* 0x000fe20000000000 */
[----:B------:R-:W-:Y:S01]  /*0950*/  IMAD R122, R7, c[0x0][0x188], RZ ;  /* 0x00006200077a7a24 */ /* 0x000fe200078e02ff */
[----:B------:R0:W2:Y:S01]  /*0960*/  F2I.FTZ.U32.TRUNC.NTZ R23, R22 ;  /* 0x0000001600177305 */ /* 0x0000a2000021f000 */
[----:B------:R-:W-:Y:S01]  /*0970*/  LOP3.LUT R42, R36, 0xc, RZ, 0xfc, !PT ;  /* 0x0000000c242a7812 */ /* 0x000fe200078efcff */
[----:B------:R-:W-:Y:S01]  /*0980*/  IMAD R123, R6, c[0x0][0x188], RZ ;  /* 0x00006200067b7a24 */ /* 0x000fe200078e02ff */
[----:B------:R-:W-:Y:S01]  /*0990*/  LOP3.LUT R46, R36, 0x4, RZ, 0xfc, !PT ;  /* 0x00000004242e7812 */ /* 0x000fe200078efcff */
[----:B------:R-:W-:Y:S01]  /*09a0*/  IMAD R124, R5, c[0x0][0x188], RZ ;  /* 0x00006200057c7a24 */ /* 0x000fe200078e02ff */
[----:B------:R-:W-:Y:S01]  /*09b0*/  IABS R47, R42 ;  /* 0x0000002a002f7213 */ /* 0x000fe20000000000 */
[----:B------:R-:W-:Y:S01]  /*09c0*/  IMAD R125, R4, c[0x0][0x188], RZ ;  /* 0x00006200047d7a24 */ /* 0x000fe200078e02ff */
[----:B------:R-:W-:Y:S01]  /*09d0*/  IABS R51, R46 ;  /* 0x0000002e00337213 */ /* 0x000fe20000000000 */
[----:B-1----:R-:W1:Y:S01]  /*09e0*/  MUFU.RCP R28, R28 ;  /* 0x0000001c001c7308 */ /* 0x002e620000001000 */
[----:B0-----:R-:W-:Y:S01]  /*09f0*/  IMAD.MOV.U32 R22, RZ, RZ, RZ ;  /* 0x000000ffff167224 */ /* 0x001fe200078e00ff */
[----:B------:R-:W-:Y:S01]  /*0a00*/  LOP3.LUT R44, R36, 0x8, RZ, 0xfc, !PT ;  /* 0x00000008242c7812 */ /* 0x000fe200078efcff */
[----:B------:R-:W-:Y:S01]  /*0a10*/  CS2R R76, SRZ ;  /* 0x00000000004c7805 */ /* 0x000fe2000001ff00 */
[----:B------:R-:W-:Y:S01]  /*0a20*/  IABS R53, R36 ;  /* 0x0000002400357213 */ /* 0x000fe20000000000 */
[----:B------:R-:W-:Y:S01]  /*0a30*/  CS2R R78, SRZ ;  /* 0x00000000004e7805 */ /* 0x000fe2000001ff00 */
[----:B------:R-:W-:Y:S01]  /*0a40*/  IABS R49, R44 ;  /* 0x0000002c00317213 */ /* 0x000fe20000000000 */
[----:B------:R-:W-:Y:S01]  /*0a50*/  CS2R R72, SRZ ;  /* 0x0000000000487805 */ /* 0x000fe2000001ff00 */
[--C-:B--2---:R-:W-:Y:S01]  /*0a60*/  IMAD.MOV R29, RZ, RZ, -R23.reuse ;  /* 0x000000ffff1d7224 */ /* 0x104fe200078e0a17 */
[----:B------:R-:W-:Y:S01]  /*0a70*/  LOP3.LUT R55, R81, 0x30, RZ, 0xc0, !PT ;  /* 0x0000003051377812 */ /* 0x000fe200078ec0ff */
[----:B------:R-:W-:Y:S01]  /*0a80*/  CS2R R74, SRZ ;  /* 0x00000000004a7805 */ /* 0x000fe2000001ff00 */
[----:B------:R-:W-:Y:S01]  /*0a90*/  LOP3.LUT R89, R0, 0x1f, RZ, 0xc0, !PT ;  /* 0x0000001f00597812 */ /* 0x000fe200078ec0ff */
[----:B------:R-:W-:Y:S01]  /*0aa0*/  IMAD R29, R29, R20, RZ ;  /* 0x000000141d1d7224 */ /* 0x000fe200078e02ff */
[----:B------:R-:W-:Y:S01]  /*0ab0*/  CS2R R68, SRZ ;  /* 0x0000000000447805 */ /* 0x000fe2000001ff00 */
[----:B------:R-:W-:Y:S01]  /*0ac0*/  CS2R R70, SRZ ;  /* 0x0000000000467805 */ /* 0x000fe2000001ff00 */
[----:B------:R-:W-:Y:S01]  /*0ad0*/  CS2R R64, SRZ ;  /* 0x0000000000407805 */ /* 0x000fe2000001ff00 */
[----:B------:R-:W-:Y:S01]  /*0ae0*/  IMAD.HI.U32 R26, R23, R29, R22 ;  /* 0x0000001d171a7227 */ /* 0x000fe200078e0016 */
[----:B------:R-:W-:Y:S01]  /*0af0*/  SHF.R.S32.HI R22, RZ, 0x1f, R133 ;  /* 0x0000001fff167819 */ /* 0x000fe20000011485 */
[----:B------:R-:W-:Y:S01]  /*0b00*/  CS2R R66, SRZ ;  /* 0x0000000000427805 */ /* 0x000fe2000001ff00 */
[----:B------:R-:W-:Y:S01]  /*0b10*/  SEL R29, RZ, 0x90, !P1 ;  /* 0x00000090ff1d7807 */ /* 0x000fe20004800000 */
[----:B------:R-:W-:Y:S01]  /*0b20*/  CS2R R60, SRZ ;  /* 0x00000000003c7805 */ /* 0x000fe2000001ff00 */
[----:B------:R-:W-:Y:S01]  /*0b30*/  LEA.HI R133, R22, R133, RZ, 0x5 ;  /* 0x0000008516857211 */ /* 0x000fe200078f28ff */
[C---:B------:R-:W-:Y:S01]  /*0b40*/  IMAD.HI.U32 R22, R26.reuse, R31, RZ ;  /* 0x0000001f1a167227 */ /* 0x040fe200078e00ff */
[----:B------:R-:W-:Y:S01]  /*0b50*/  ISETP.GE.AND P1, PT, R27, RZ, PT ;  /* 0x000000ff1b00720c */ /* 0x000fe20003f26270 */
[----:B------:R-:W-:Y:S01]  /*0b60*/  CS2R R62, SRZ ;  /* 0x00000000003e7805 */ /* 0x000fe2000001ff00 */
[----:B------:R-:W-:Y:S01]  /*0b70*/  LOP3.LUT R82, R29, R82, RZ, 0x3c, !PT ;  /* 0x000000521d527212 */ /* 0x000fe200078e3cff */
[----:B------:R-:W-:Y:S01]  /*0b80*/  IMAD.HI.U32 R23, R26, R33, RZ ;  /* 0x000000211a177227 */ /* 0x000fe200078e00ff */
[----:B-1----:R-:W-:Y:S01]  /*0b90*/  IADD3 R28, R28, 0xffffffe, RZ ;  /* 0x0ffffffe1c1c7810 */ /* 0x002fe20007ffe0ff */
[----:B------:R-:W-:Y:S01]  /*0ba0*/  CS2R R58, SRZ ;  /* 0x00000000003a7805 */ /* 0x000fe2000001ff00 */
[----:B------:R-:W-:Y:S01]  /*0bb0*/  SHF.R.S32.HI R133, RZ, 0x5, R133 ;  /* 0x00000005ff857819 */ /* 0x000fe20000011485 */
[----:B------:R-:W-:Y:S01]  /*0bc0*/  IMAD.MOV R24, RZ, RZ, -R22 ;  /* 0x000000ffff187224 */ /* 0x000fe200078e0a16 */
[----:B------:R-:W-:Y:S01]  /*0bd0*/  LOP3.LUT R22, R36, 0x34, RZ, 0xfc, !PT ;  /* 0x0000003424167812 */ /* 0x000fe200078efcff */
[----:B------:R-:W-:Y:S01]  /*0be0*/  IMAD.MOV R23, RZ, RZ, -R23 ;  /* 0x000000ffff177224 */ /* 0x000fe200078e0a17 */
[----:B------:R-:W-:Y:S01]  /*0bf0*/  LOP3.LUT R128, R82, 0x20, RZ, 0x3c, !PT ;  /* 0x0000002052807812 */ /* 0x000fe200078e3cff */
[C---:B------:R-:W-:Y:S01]  /*0c00*/  IMAD R25, R20.reuse, R24, R31 ;  /* 0x0000001814197224 */ /* 0x040fe200078e021f */
[----:B------:R-:W-:Y:S01]  /*0c10*/  IABS R31, R30 ;  /* 0x0000001e001f7213 */ /* 0x000fe20000000000 */
[C---:B------:R-:W-:Y:S01]  /*0c20*/  IMAD R27, R20.reuse, R23, R33 ;  /* 0x00000017141b7224 */ /* 0x040fe200078e0221 */
[----:B------:R-:W-:Y:S01]  /*0c30*/  IABS R29, R22 ;  /* 0x00000016001d7213 */ /* 0x000fe20000000000 */
[----:B------:R-:W0:Y:S01]  /*0c40*/  F2I.FTZ.U32.TRUNC.NTZ R23, R28 ;  /* 0x0000001c00177305 */ /* 0x000e22000021f000 */
[C---:B------:R-:W-:Y:S01]  /*0c50*/  ISETP.GT.U32.AND P2, PT, R20.reuse, R25, PT ;  /* 0x000000191400720c */ /* 0x040fe20003f44070 */
[----:B------:R-:W-:Y:S01]  /*0c60*/  IMAD.SHL.U32 R127, R127, 0x20, RZ ;  /* 0x000000207f7f7824 */ /* 0x000fe200078e00ff */
[----:B------:R-:W-:Y:S01]  /*0c70*/  ISETP.GT.U32.AND P3, PT, R20, R27, PT ;  /* 0x0000001b1400720c */ /* 0x000fe20003f64070 */
[----:B------:R-:W-:Y:S01]  /*0c80*/  IMAD.HI.U32 R24, R26, R29, RZ ;  /* 0x0000001d1a187227 */ /* 0x000fe200078e00ff */
[----:B------:R-:W-:-:S02]  /*0c90*/  ISETP.GE.AND P4, PT, R22, RZ, PT ;  /* 0x000000ff1600720c */ /* 0x000fc40003f86270 */
[----:B------:R-:W-:Y:S01]  /*0ca0*/  IABS R33, R34 ;  /* 0x0000002200217213 */ /* 0x000fe20000000000 */
[----:B------:R-:W-:Y:S01]  /*0cb0*/  IMAD.HI.U32 R22, R26, R31, RZ ;  /* 0x0000001f1a167227 */ /* 0x000fe200078e00ff */
[C---:B------:R-:W-:Y:S02]  /*0cc0*/  LOP3.LUT R130, R82.reuse, 0x40, RZ, 0x3c, !PT ;  /* 0x0000004052827812 */ /* 0x040fe400078e3cff */
[----:B------:R-:W-:Y:S01]  /*0cd0*/  LOP3.LUT R131, R82, 0x60, RZ, 0x3c, !PT ;  /* 0x0000006052837812 */ /* 0x000fe200078e3cff */
[----:B------:R-:W-:Y:S02]  /*0ce0*/  IMAD.MOV R30, RZ, RZ, -R22 ;  /* 0x000000ffff1e7224 */ /* 0x000fe400078e0a16 */
[--C-:B------:R-:W-:Y:S02]  /*0cf0*/  @!P2 IMAD.IADD R25, R25, 0x1, -R20.reuse ;  /* 0x000000011919a824 */ /* 0x100fe400078e0a14 */
[----:B------:R-:W-:Y:S02]  /*0d00*/  @!P3 IMAD.IADD R27, R27, 0x1, -R20 ;  /* 0x000000011b1bb824 */ /* 0x000fe400078e0a14 */
[----:B------:R-:W-:Y:S01]  /*0d10*/  IMAD.HI.U32 R22, R26, R33, RZ ;  /* 0x000000211a167227 */ /* 0x000fe200078e00ff */
[----:B------:R-:W-:-:S02]  /*0d20*/  ISETP.GT.U32.AND P2, PT, R20, R25, PT ;  /* 0x000000191400720c */ /* 0x000fc40003f44070 */
[C---:B------:R-:W-:Y:S01]  /*0d30*/  ISETP.GT.U32.AND P6, PT, R20.reuse, R27, PT ;  /* 0x0000001b1400720c */ /* 0x040fe20003fc4070 */
[C---:B------:R-:W-:Y:S02]  /*0d40*/  IMAD R31, R20.reuse, R30, R31 ;  /* 0x0000001e141f7224 */ /* 0x040fe400078e021f */
[----:B------:R-:W-:Y:S02]  /*0d50*/  IMAD.MOV R22, RZ, RZ, -R22 ;  /* 0x000000ffff167224 */ /* 0x000fe400078e0a16 */
[----:B------:R-:W-:Y:S02]  /*0d60*/  IMAD.MOV R24, RZ, RZ, -R24 ;  /* 0x000000ffff187224 */ /* 0x000fe400078e0a18 */
[C---:B------:R-:W-:Y:S02]  /*0d70*/  IMAD R33, R20.reuse, R22, R33 ;  /* 0x0000001614217224 */ /* 0x040fe400078e0221 */
[----:B------:R-:W-:Y:S01]  /*0d80*/  IMAD R29, R20, R24, R29 ;  /* 0x00000018141d7224 */ /* 0x000fe200078e021d */
[----:B------:R-:W-:Y:S01]  /*0d90*/  LOP3.LUT R24, R36, 0x28, RZ, 0xfc, !PT ;  /* 0x0000002824187812 */ /* 0x000fe200078efcff */
[--C-:B------:R-:W-:Y:S01]  /*0da0*/  @!P2 IMAD.IADD R25, R25, 0x1, -R20.reuse ;  /* 0x000000011919a824 */ /* 0x100fe200078e0a14 */
[C---:B------:R-:W-:Y:S01]  /*0db0*/  ISETP.GT.U32.AND P2, PT, R20.reuse, R31, PT ;  /* 0x0000001f1400720c */ /* 0x040fe20003f44070 */
[----:B------:R-:W-:Y:S01]  /*0dc0*/  @!P6 IMAD.IADD R27, R27, 0x1, -R20 ;  /* 0x000000011b1be824 */ /* 0x000fe200078e0a14 */
[C---:B------:R-:W-:Y:S01]  /*0dd0*/  ISETP.GT.U32.AND P6, PT, R20.reuse, R33, PT ;  /* 0x000000211400720c */ /* 0x040fe20003fc4070 */
[----:B0-----:R-:W-:Y:S01]  /*0de0*/  IMAD.MOV R28, RZ, RZ, -R23 ;  /* 0x000000ffff1c7224 */ /* 0x001fe200078e0a17 */
[----:B------:R-:W-:Y:S01]  /*0df0*/  ISETP.GT.U32.AND P3, PT, R20, R29, PT ;  /* 0x0000001d1400720c */ /* 0x000fe20003f64070 */
[----:B------:R-:W-:Y:S01]  /*0e00*/  @!P0 IMAD.MOV R25, RZ, RZ, -R25 ;  /* 0x000000ffff198224 */ /* 0x000fe200078e0a19 */
[----:B------:R-:W-:Y:S01]  /*0e10*/  IABS R35, R24 ;  /* 0x0000001800237213 */ /* 0x000fe20000000000 */
[----:B------:R-:W-:Y:S01]  /*0e20*/  IMAD R37, R28, R21, RZ ;  /* 0x000000151c257224 */ /* 0x000fe200078e02ff */
[----:B------:R-:W-:Y:S01]  /*0e30*/  ISETP.GE.AND P0, PT, R34, RZ, PT ;  /* 0x000000ff2200720c */ /* 0x000fe20003f06270 */
[----:B------:R-:W-:-:S02]  /*0e40*/  @!P1 IMAD.MOV R27, RZ, RZ, -R27 ;  /* 0x000000ffff1b9224 */ /* 0x000fc400078e0a1b */
[----:B------:R-:W-:-:S04]  /*0e50*/  IMAD.HI.U32 R22, R26, R35, RZ ;  /* 0x000000231a167227 */ /* 0x000fc800078e00ff */
[--C-:B------:R-:W-:Y:S01]  /*0e60*/  @!P2 IMAD.IADD R31, R31, 0x1, -R20.reuse ;  /* 0x000000011f1fa824 */ /* 0x100fe200078e0a14 */
[----:B------:R-:W-:Y:S01]  /*0e70*/  ISETP.GE.AND P2, PT, R24, RZ, PT ;  /* 0x000000ff1800720c */ /* 0x000fe20003f46270 */
[----:B------:R-:W-:Y:S01]  /*0e80*/  @!P6 IMAD.IADD R33, R33, 0x1, -R20 ;  /* 0x000000012121e824 */ /* 0x000fe200078e0a14 */
[----:B------:R-:W-:Y:S01]  /*0e90*/  LOP3.LUT R24, R36, 0x20, RZ, 0xfc, !PT ;  /* 0x0000002024187812 */ /* 0x000fe200078efcff */
[----:B------:R-:W-:Y:S01]  /*0ea0*/  IMAD.MOV R28, RZ, RZ, -R22 ;  /* 0x000000ffff1c7224 */ /* 0x000fe200078e0a16 */
[C---:B------:R-:W-:Y:S01]  /*0eb0*/  ISETP.GT.U32.AND P6, PT, R20.reuse, R31, PT ;  /* 0x0000001f1400720c */ /* 0x040fe20003fc4070 */
[----:B------:R-:W-:Y:S01]  /*0ec0*/  @!P3 IMAD.IADD R29, R29, 0x1, -R20 ;  /* 0x000000011d1db824 */ /* 0x000fe200078e0a14 */
[----:B------:R-:W-:Y:S01]  /*0ed0*/  ISETP.GT.U32.AND P1, PT, R20, R33, PT ;  /* 0x000000211400720c */ /* 0x000fe20003f24070 */
[----:B------:R-:W-:Y:S02]  /*0ee0*/  IMAD.MOV.U32 R22, RZ, RZ, RZ ;  /* 0x000000ffff167224 */ /* 0x000fe400078e00ff */
[----:B------:R-:W-:Y:S01]  /*0ef0*/  IMAD.HI.U32 R30, R26, R41, RZ ;  /* 0x000000291a1e7227 */ /* 0x000fe200078e00ff */
[----:B------:R-:W-:-:S03]  /*0f00*/  ISETP.GT.U32.AND P3, PT, R20, R29, PT ;  /* 0x0000001d1400720c */ /* 0x000fc60003f64070 */
[----:B------:R-:W-:Y:S01]  /*0f10*/  IMAD.HI.U32 R34, R23, R37, R22 ;  /* 0x0000002517227227 */ /* 0x000fe200078e0016 */
[----:B------:R-:W-:Y:S02]  /*0f20*/  IADD3 R22, R32, 0x1c, RZ ;  /* 0x0000001c20167810 */ /* 0x000fe40007ffe0ff */
[----:B------:R-:W-:Y:S01]  /*0f30*/  IABS R37, R24 ;  /* 0x0000001800257213 */ /* 0x000fe20000000000 */
[C---:B------:R-:W-:Y:S01]  /*0f40*/  IMAD R23, R20.reuse, R28, R35 ;  /* 0x0000001c14177224 */ /* 0x040fe200078e0223 */
[----:B------:R-:W-:Y:S01]  /*0f50*/  IABS R39, R22 ;  /* 0x0000001600277213 */ /* 0x000fe20000000000 */
[--C-:B------:R-:W-:Y:S02]  /*0f60*/  @!P6 IMAD.IADD R31, R31, 0x1, -R20.reuse ;  /* 0x000000011f1fe824 */ /* 0x100fe400078e0a14 */
[--C-:B------:R-:W-:Y:S01]  /*0f70*/  @!P1 IMAD.IADD R33, R33, 0x1, -R20.reuse ;  /* 0x0000000121219824 */ /* 0x100fe200078e0a14 */
[----:B------:R-:W-:Y:S01]  /*0f80*/  ISETP.GT.U32.AND P6, PT, R20, R23, PT ;  /* 0x000000171400720c */ /* 0x000fe20003fc4070 */
[----:B------:R-:W-:Y:S01]  /*0f90*/  @!P3 IMAD.IADD R29, R29, 0x1, -R20 ;  /* 0x000000011d1db824 */ /* 0x000fe200078e0a14 */
[----:B------:R-:W-:Y:S01]  /*0fa0*/  ISETP.GE.AND P3, PT, R22, RZ, PT ;  /* 0x000000ff1600720c */ /* 0x000fe20003f66270 */
[----:B------:R-:W-:Y:S01]  /*0fb0*/  IMAD.HI.U32 R32, R26, R43, RZ ;  /* 0x0000002b1a207227 */ /* 0x000fe200078e00ff */
[----:B------:R-:W-:-:S02]  /*0fc0*/  LOP3.LUT R22, R36, 0x24, RZ, 0xfc, !PT ;  /* 0x0000002424167812 */ /* 0x000fc400078efcff */
[----:B------:R-:W-:Y:S01]  /*0fd0*/  ISETP.GE.AND P1, PT, R24, RZ, PT ;  /* 0x000000ff1800720c */ /* 0x000fe20003f26270 */
[----:B------:R-:W-:Y:S01]  /*0fe0*/  @!P4 IMAD.MOV R29, RZ, RZ, -R29 ;  /* 0x000000ffff1dc224 */ /* 0x000fe200078e0a1d */
[----:B------:R-:W-:Y:S01]  /*0ff0*/  IABS R35, R22 ;  /* 0x0000001600237213 */ /* 0x000fe20000000000 */
[----:B------:R-:W-:Y:S01]  /*1000*/  IMAD.HI.U32 R24, R26, R37, RZ ;  /* 0x000000251a187227 */ /* 0x000fe200078e00ff */
[----:B------:R-:W-:-:S03]  /*1010*/  ISETP.GE.AND P4, PT, R22, RZ, PT ;  /* 0x000000ff1600720c */ /* 0x000fc60003f86270 */
[----:B------:R-:W-:Y:S02]  /*1020*/  @!P6 IMAD.IADD R23, R23, 0x1, -R20 ;  /* 0x000000011717e824 */ /* 0x000fe400078e0a14 */
[----:B------:R-:W-:-:S03]  /*1030*/  IMAD.HI.U32 R22, R26, R35, RZ ;  /* 0x000000231a167227 */ /* 0x000fc600078e00ff */
[C---:B------:R-:W-:Y:S01]  /*1040*/  ISETP.GT.U32.AND P6, PT, R20.reuse, R23, PT ;  /* 0x000000171400720c */ /* 0x040fe20003fc4070 */
[----:B------:R-:W-:Y:S02]  /*1050*/  IMAD.MOV R22, RZ, RZ, -R22 ;  /* 0x000000ffff167224 */ /* 0x000fe400078e0a16 */
[----:B------:R-:W-:Y:S02]  /*1060*/  IMAD.MOV R24, RZ, RZ, -R24 ;  /* 0x000000ffff187224 */ /* 0x000fe400078e0a18 */
[C---:B------:R-:W-:Y:S02]  /*1070*/  IMAD R35, R20.reuse, R22, R35 ;  /* 0x0000001614237224 */ /* 0x040fe400078e0223 */
[----:B------:R-:W-:Y:S02]  /*1080*/  IMAD R37, R20, R24, R37 ;  /* 0x0000001814257224 */ /* 0x000fe400078e0225 */
[----:B------:R-:W-:Y:S02]  /*1090*/  IMAD.MOV R32, RZ, RZ, -R32 ;  /* 0x000000ffff207224 */ /* 0x000fe400078e0a20 */
[----:B------:R-:W-:-:S04]  /*10a0*/  IMAD.HI.U32 R28, R26, R39, RZ ;  /* 0x000000271a1c7227 */ /* 0x000fc800078e00ff */
[----:B------:R-:W-:Y:S01]  /*10b0*/  @!P6 IMAD.IADD R23, R23, 0x1, -R20 ;  /* 0x000000011717e824 */ /* 0x000fe200078e0a14 */
[C---:B------:R-:W-:Y:S01]  /*10c0*/  ISETP.GT.U32.AND P6, PT, R20.reuse, R35, PT ;  /* 0x000000231400720c */ /* 0x040fe20003fc4070 */
[----:B------:R-:W-:Y:S01]  /*10d0*/  IMAD R43, R20, R32, R43 ;  /* 0x00000020142b7224 */ /* 0x000fe200078e022b */
[----:B------:R-:W-:Y:S01]  /*10e0*/  LOP3.LUT R32, R36, 0x10, RZ, 0xfc, !PT ;  /* 0x0000001024207812 */ /* 0x000fe200078efcff */
[----:B------:R-:W-:Y:S02]  /*10f0*/  @!P5 IMAD.MOV R31, RZ, RZ, -R31 ;  /* 0x000000ffff1fd224 */ /* 0x000fe400078e0a1f */
[----:B------:R-:W-:Y:S01]  /*1100*/  IMAD.MOV R28, RZ, RZ, -R28 ;  /* 0x000000ffff1c7224 */ /* 0x000fe200078e0a1c */
[----:B------:R-:W-:Y:S01]  /*1110*/  IABS R45, R32 ;  /* 0x00000020002d7213 */ /* 0x000fe20000000000 */
[----:B------:R-:W-:Y:S02]  /*1120*/  IMAD.MOV R30, RZ, RZ, -R30 ;  /* 0x000000ffff1e7224 */ /* 0x000fe400078e0a1e */
[----:B------:R-:W-:-:S02]  /*1130*/  IMAD R39, R20, R28, R39 ;  /* 0x0000001c14277224 */ /* 0x000fc400078e0227 */
[----:B------:R-:W-:-:S04]  /*1140*/  IMAD.HI.U32 R22, R26, R45, RZ ;  /* 0x0000002d1a167227 */ /* 0x000fc800078e00ff */
[----:B------:R-:W-:Y:S01]  /*1150*/  @!P6 IMAD.IADD R35, R35, 0x1, -R20 ;  /* 0x000000012323e824 */ /* 0x000fe200078e0a14 */
[C---:B------:R-:W-:Y:S01]  /*1160*/  ISETP.GT.U32.AND P6, PT, R20.reuse, R37, PT ;  /* 0x000000251400720c */ /* 0x040fe20003fc4070 */
[----:B------:R-:W-:Y:S02]  /*1170*/  IMAD.MOV R28, RZ, RZ, -R22 ;  /* 0x000000ffff1c7224 */ /* 0x000fe400078e0a16 */
[----:B------:R-:W-:Y:S01]  /*1180*/  @!P0 IMAD.MOV R33, RZ, RZ, -R33 ;  /* 0x000000ffff218224 */ /* 0x000fe200078e0a21 */
[C---:B------:R-:W-:Y:S01]  /*1190*/  ISETP.GT.U32.AND P0, PT, R20.reuse, R39, PT ;  /* 0x000000271400720c */ /* 0x040fe20003f04070 */
[C---:B------:R-:W-:Y:S01]  /*11a0*/  IMAD R45, R20.reuse, R28, R45 ;  /* 0x0000001c142d7224 */ /* 0x040fe200078e022d */
[----:B------:R-:W-:Y:S01]  /*11b0*/  IABS R28, R80 ;  /* 0x00000050001c7213 */ /* 0x000fe20000000000 */
[----:B------:R-:W-:Y:S02]  /*11c0*/  IMAD R41, R20, R30, R41 ;  /* 0x0000001e14297224 */ /* 0x000fe400078e0229 */
[----:B------:R-:W-:-:S04]  /*11d0*/  IMAD.HI.U32 R24, R26, R47, RZ ;  /* 0x0000002f1a187227 */ /* 0x000fc800078e00ff */
[----:B------:R-:W-:Y:S01]  /*11e0*/  @!P6 IMAD.IADD R37, R37, 0x1, -R20 ;  /* 0x000000012525e824 */ /* 0x000fe200078e0a14 */
[C---:B------:R-:W-:Y:S01]  /*11f0*/  ISETP.GT.U32.AND P6, PT, R20.reuse, R35, PT ;  /* 0x000000231400720c */ /* 0x040fe20003fc4070 */
[----:B------:R-:W-:Y:S01]  /*1200*/  @!P2 IMAD.MOV R23, RZ, RZ, -R23 ;  /* 0x000000ffff17a224 */ /* 0x000fe200078e0a17 */
[C---:B------:R-:W-:Y:S01]  /*1210*/  ISETP.GT.U32.AND P2, PT, R20.reuse, R41, PT ;  /* 0x000000291400720c */ /* 0x040fe20003f44070 */
[----:B------:R-:W-:Y:S01]  /*1220*/  IMAD.MOV R30, RZ, RZ, -R24 ;  /* 0x000000ffff1e7224 */ /* 0x000fe200078e0a18 */
[----:B------:R-:W-:Y:S01]  /*1230*/  ISETP.GT.U32.AND P5, PT, R20, R37, PT ;  /* 0x000000251400720c */ /* 0x000fe20003fa4070 */
[----:B------:R-:W-:-:S04]  /*1240*/  IMAD.HI.U32 R24, R26, R51, RZ ;  /* 0x000000331a187227 */ /* 0x000fc800078e00ff */
[C---:B------:R-:W-:Y:S02]  /*1250*/  IMAD R47, R20.reuse, R30, R47 ;  /* 0x0000001e142f7224 */ /* 0x040fe400078e022f */
[----:B------:R-:W-:Y:S02]  /*1260*/  IMAD.MOV R24, RZ, RZ, -R24 ;  /* 0x000000ffff187224 */ /* 0x000fe400078e0a18 */
[--C-:B------:R-:W-:Y:S01]  /*1270*/  @!P6 IMAD.IADD R35, R35, 0x1, -R20.reuse ;  /* 0x000000012323e824 */ /* 0x100fe200078e0a14 */
[C---:B------:R-:W-:Y:S01]  /*1280*/  ISETP.GT.U32.AND P6, PT, R20.reuse, R43, PT ;  /* 0x0000002b1400720c */ /* 0x040fe20003fc4070 */
[--C-:B------:R-:W-:Y:S01]  /*1290*/  @!P0 IMAD.IADD R39, R39, 0x1, -R20.reuse ;  /* 0x0000000127278824 */ /* 0x100fe200078e0a14 */
[C---:B------:R-:W-:Y:S01]  /*12a0*/  ISETP.GT.U32.AND P0, PT, R20.reuse, R47, PT ;  /* 0x0000002f1400720c */ /* 0x040fe20003f04070 */
[----:B------:R-:W-:Y:S01]  /*12b0*/  @!P5 IMAD.IADD R37, R37, 0x1, -R20 ;  /* 0x000000012525d824 */ /* 0x000fe200078e0a14 */
[C---:B------:R-:W-:Y:S01]  /*12c0*/  ISETP.GT.U32.AND P5, PT, R20.reuse, R45, PT ;  /* 0x0000002d1400720c */ /* 0x040fe20003fa4070 */
[----:B------:R-:W-:-:S02]  /*12d0*/  IMAD R51, R20, R24, R51 ;  /* 0x0000001814337224 */ /* 0x000fc400078e0233 */
[----:B------:R-:W-:Y:S01]  /*12e0*/  @!P2 IMAD.IADD R41, R41, 0x1, -R20 ;  /* 0x000000012929a824 */ /* 0x000fe200078e0a14 */
[----:B------:R-:W-:Y:S01]  /*12f0*/  ISETP.GT.U32.AND P2, PT, R20, R39, PT ;  /* 0x000000271400720c */ /* 0x000fe20003f44070 */
[----:B------:R-:W-:-:S04]  /*1300*/  IMAD.HI.U32 R22, R26, R49, RZ ;  /* 0x000000311a167227 */ /* 0x000fc800078e00ff */
[----:B------:R-:W-:Y:S01]  /*1310*/  @!P6 IMAD.IADD R43, R43, 0x1, -R20 ;  /* 0x000000012b2be824 */ /* 0x000fe200078e0a14 */
[----:B------:R-:W-:Y:S01]  /*1320*/  ISETP.GT.U32.AND P6, PT, R20, R41, PT ;  /* 0x000000291400720c */ /* 0x000fe20003fc4070 */
[----:B------:R-:W-:-:S04]  /*1330*/  IMAD.HI.U32 R26, R26, R53, RZ ;  /* 0x000000351a1a7227 */ /* 0x000fc800078e00ff */
[----:B------:R-:W-:Y:S01]  /*1340*/  @!P5 IMAD.IADD R45, R45, 0x1, -R20 ;  /* 0x000000012d2dd824 */ /* 0x000fe200078e0a14 */
[C---:B------:R-:W-:Y:S01]  /*1350*/  ISETP.GT.U32.AND P5, PT, R20.reuse, R43, PT ;  /* 0x0000002b1400720c */ /* 0x040fe20003fa4070 */
[----:B------:R-:W-:Y:S02]  /*1360*/  IMAD.MOV R26, RZ, RZ, -R26 ;  /* 0x000000ffff1a7224 */ /* 0x000fe400078e0a1a */
[----:B------:R-:W-:Y:S01]  /*1370*/  @!P0 IMAD.IADD R47, R47, 0x1, -R20 ;  /* 0x000000012f2f8824 */ /* 0x000fe200078e0a14 */
[C---:B------:R-:W-:Y:S01]  /*1380*/  ISETP.GT.U32.AND P0, PT, R20.reuse, R45, PT ;  /* 0x0000002d1400720c */ /* 0x040fe20003f04070 */
[----:B------:R-:W-:Y:S02]  /*1390*/  IMAD.MOV R22, RZ, RZ, -R22 ;  /* 0x000000ffff167224 */ /* 0x000fe400078e0a16 */
[C---:B------:R-:W-:Y:S02]  /*13a0*/  IMAD R53, R20.reuse, R26, R53 ;  /* 0x0000001a14357224 */ /* 0x040fe400078e0235 */
[----:B------:R-:W-:Y:S01]  /*13b0*/  @!P4 IMAD.MOV R35, RZ, RZ, -R35 ;  /* 0x000000ffff23c224 */ /* 0x000fe200078e0a23 */
[C---:B------:R-:W-:Y:S01]  /*13c0*/  ISETP.GT.U32.AND P4, PT, R20.reuse, R47, PT ;  /* 0x0000002f1400720c */ /* 0x040fe20003f84070 */
[----:B------:R-:W-:Y:S01]  /*13d0*/  IMAD R49, R20, R22, R49 ;  /* 0x0000001614317224 */ /* 0x000fe200078e0231 */
[----:B------:R-:W-:Y:S01]  /*13e0*/  LOP3.LUT R22, R0, 0x7, RZ, 0xc0, !PT ;  /* 0x0000000700167812 */ /* 0x000fe200078ec0ff */
[--C-:B------:R-:W-:Y:S01]  /*13f0*/  @!P5 IMAD.IADD R43, R43, 0x1, -R20.reuse ;  /* 0x000000012b2bd824 */ /* 0x100fe200078e0a14 */
[C---:B------:R-:W-:Y:S01]  /*1400*/  ISETP.GT.U32.AND P5, PT, R20.reuse, R51, PT ;  /* 0x000000331400720c */ /* 0x040fe20003fa4070 */
[----:B------:R-:W-:Y:S01]  /*1410*/  @!P2 IMAD.IADD R39, R39, 0x1, -R20 ;  /* 0x000000012727a824 */ /* 0x000fe200078e0a14 */
[----:B------:R-:W-:Y:S01]  /*1420*/  ISETP.GT.U32.AND P2, PT, R20, R53, PT ;  /* 0x000000351400720c */ /* 0x000fe20003f44070 */
[----:B------:R-:W-:-:S04]  /*1430*/  IMAD.HI.U32 R34, R34, R28, RZ ;  /* 0x0000001c22227227 */ /* 0x000fc800078e00ff */
[----:B------:R-:W-:Y:S01]  /*1440*/  @!P6 IMAD.IADD R41, R41, 0x1, -R20 ;  /* 0x000000012929e824 */ /* 0x000fe200078e0a14 */
[C---:B------:R-:W-:Y:S01]  /*1450*/  ISETP.GT.U32.AND P6, PT, R20.reuse, R49, PT ;  /* 0x000000311400720c */ /* 0x040fe20003fc4070 */
[----:B------:R-:W-:Y:S02]  /*1460*/  IMAD.MOV R34, RZ, RZ, -R34 ;  /* 0x000000ffff227224 */ /* 0x000fe400078e0a22 */
[----:B------:R-:W-:Y:S02]  /*1470*/  @!P1 IMAD.MOV R37, RZ, RZ, -R37 ;  /* 0x000000ffff259224 */ /* 0x000fe400078e0a25 */
[----:B------:R-:W-:Y:S02]  /*1480*/  @!P5 IMAD.IADD R51, R51, 0x1, -R20 ;  /* 0x000000013333d824 */ /* 0x000fe400078e0a14 */
[----:B------:R-:W-:Y:S02]  /*1490*/  IMAD R28, R21, R34, R28 ;  /* 0x00000022151c7224 */ /* 0x000fe400078e021c */
[--C-:B------:R-:W-:Y:S01]  /*14a0*/  @!P4 IMAD.IADD R47, R47, 0x1, -R20.reuse ;  /* 0x000000012f2fc824 */ /* 0x100fe200078e0a14 */
[----:B------:R-:W-:Y:S01]  /*14b0*/  ISETP.GT.U32.AND P1, PT, R20, R51, PT ;  /* 0x000000331400720c */ /* 0x000fe20003f24070 */
[--C-:B------:R-:W-:Y:S01]  /*14c0*/  @!P2 IMAD.IADD R53, R53, 0x1, -R20.reuse ;  /* 0x000000013535a824 */ /* 0x100fe200078e0a14 */
[----:B------:R-:W-:Y:S01]  /*14d0*/  ISETP.GT.U32.AND P4, PT, R21, R28, PT ;  /* 0x0000001c1500720c */ /* 0x000fe20003f84070 */
[--C-:B------:R-:W-:Y:S01]  /*14e0*/  @!P6 IMAD.IADD R49, R49, 0x1, -R20.reuse ;  /* 0x000000013131e824 */ /* 0x100fe200078e0a14 */
[----:B------:R-:W-:Y:S01]  /*14f0*/  ISETP.GE.AND P2, PT, R38, RZ, PT ;  /* 0x000000ff2600720c */ /* 0x000fe20003f46270 */
[--C-:B------:R-:W-:Y:S01]  /*1500*/  @!P0 IMAD.IADD R45, R45, 0x1, -R20.reuse ;  /* 0x000000012d2d8824 */ /* 0x100fe200078e0a14 */
[----:B------:R-:W-:Y:S01]  /*1510*/  ISETP.GT.U32.AND P6, PT, R20, R53, PT ;  /* 0x000000351400720c */ /* 0x000fe20003fc4070 */
[----:B------:R-:W-:Y:S01]  /*1520*/  @!P3 IMAD.MOV R39, RZ, RZ, -R39 ;  /* 0x000000ffff27b224 */ /* 0x000fe200078e0a27 */
[----:B------:R-:W-:Y:S01]  /*1530*/  ISETP.GE.AND P0, PT, R36, RZ, PT ;  /* 0x000000ff2400720c */ /* 0x000fe20003f06270 */
[----:B------:R-:W-:Y:S01]  /*1540*/  IMAD.SHL.U32 R24, R0, 0x2, RZ ;  /* 0x0000000200187824 */ /* 0x000fe200078e00ff */
[----:B------:R-:W-:Y:S01]  /*1550*/  ISETP.GT.U32.AND P5, PT, R20, R49, PT ;  /* 0x000000311400720c */ /* 0x000fe20003fa4070 */
[----:B------:R-:W-:Y:S01]  /*1560*/  IMAD R57, R22, 0x40, R55 ;  /* 0x0000004016397824 */ /* 0x000fe200078e0237 */
[----:B------:R-:W-:Y:S01]  /*1570*/  ISETP.GE.AND P3, PT, R40, RZ, PT ;  /* 0x000000ff2800720c */ /* 0x000fe20003f66270 */
[--C-:B------:R-:W-:Y:S01]  /*1580*/  @!P1 IMAD.IADD R51, R51, 0x1, -R20.reuse ;  /* 0x0000000133339824 */ /* 0x100fe200078e0a14 */
[----:B------:R-:W-:Y:S01]  /*1590*/  ISETP.GE.AND P1, PT, R46, RZ, PT ;  /* 0x000000ff2e00720c */ /* 0x000fe20003f26270 */
[----:B------:R-:W-:Y:S01]  /*15a0*/  @!P4 IMAD.IADD R28, R28, 0x1, -R21 ;  /* 0x000000011c1cc824 */ /* 0x000fe200078e0a15 */
[----:B------:R-:W-:Y:S01]  /*15b0*/  LOP3.LUT R26, R24, 0x10, RZ, 0xc0, !PT ;  /* 0x00000010181a7812 */ /* 0x000fe200078ec0ff */
[----:B------:R-:W-:Y:S01]  /*15c0*/  @!P2 IMAD.MOV R41, RZ, RZ, -R41 ;  /* 0x000000ffff29a224 */ /* 0x000fe200078e0a29 */
[----:B------:R-:W-:Y:S01]  /*15d0*/  ISETP.GE.AND P2, PT, R32, RZ, PT ;  /* 0x000000ff2000720c */ /* 0x000fe20003f46270 */
[--C-:B------:R-:W-:Y:S01]  /*15e0*/  @!P6 IMAD.IADD R53, R53, 0x1, -R20.reuse ;  /* 0x000000013535e824 */ /* 0x100fe200078e0a14 */
[----:B------:R-:W-:Y:S01]  /*15f0*/  ISETP.GT.U32.AND P4, PT, R21, R28, PT ;  /* 0x0000001c1500720c */ /* 0x000fe20003f84070 */
[----:B------:R-:W-:Y:S01]  /*1600*/  IMAD R22, R22, 0x90, RZ ;  /* 0x0000009016167824 */ /* 0x000fe200078e02ff */
[----:B------:R-:W-:Y:S01]  /*1610*/  ISETP.GE.AND P6, PT, R42, RZ, PT ;  /* 0x000000ff2a00720c */ /* 0x000fe20003fc6270 */
[----:B------:R-:W-:Y:S01]  /*1620*/  @!P0 IMAD.MOV R53, RZ, RZ, -R53 ;  /* 0x000000ffff358224 */ /* 0x000fe200078e0a35 */
[----:B------:R-:W-:Y:S01]  /*1630*/  ISETP.NE.AND P0, PT, RZ, c[0x0][0x178], PT ;  /* 0x00005e00ff007a0c */ /* 0x000fe20003f05270 */
[----:B------:R-:W-:Y:S01]  /*1640*/  @!P5 IMAD.IADD R49, R49, 0x1, -R20 ;  /* 0x000000013131d824 */ /* 0x000fe200078e0a14 */
[----:B------:R-:W-:Y:S01]  /*1650*/  ISETP.GE.AND P5, PT, R44, RZ, PT ;  /* 0x000000ff2c00720c */ /* 0x000fe20003fa6270 */
[----:B------:R-:W-:Y:S01]  /*1660*/  @!P1 IMAD.MOV R51, RZ, RZ, -R51 ;  /* 0x000000ffff339224 */ /* 0x000fe200078e0a33 */
[----:B------:R-:W-:Y:S01]  /*1670*/  ISETP.GE.AND P1, PT, R80, RZ, PT ;  /* 0x000000ff5000720c */ /* 0x000fe20003f26270 */
[----:B------:R-:W-:Y:S01]  /*1680*/  @!P3 IMAD.MOV R43, RZ, RZ, -R43 ;  /* 0x000000ffff2bb224 */ /* 0x000fe200078e0a2b */
[----:B------:R-:W-:Y:S01]  /*1690*/  LOP3.LUT R57, R57, 0x30, R24, 0x78, !PT ;  /* 0x0000003039397812 */ /* 0x000fe200078e7818 */
[----:B------:R-:W-:Y:S01]  /*16a0*/  IMAD.SHL.U32 R24, R0, 0x10, RZ ;  /* 0x0000001000187824 */ /* 0x000fe200078e00ff */
[----:B------:R-:W-:Y:S01]  /*16b0*/  ISETP.NE.AND P3, PT, RZ, c[0x0][0x17c], PT ;  /* 0x00005f00ff007a0c */ /* 0x000fe20003f65270 */
[----:B------:R-:W-:Y:S01]  /*16c0*/  @!P4 IMAD.IADD R28, R28, 0x1, -R21 ;  /* 0x000000011c1cc824 */ /* 0x000fe200078e0a15 */
[----:B------:R-:W-:Y:S01]  /*16d0*/  LOP3.LUT R20, RZ, c[0x0][0x17c], RZ, 0x33, !PT ;  /* 0x00005f00ff147a12 */ /* 0x000fe200078e33ff */
[----:B------:R-:W-:Y:S01]  /*16e0*/  @!P2 IMAD.MOV R45, RZ, RZ, -R45 ;  /* 0x000000ffff2da224 */ /* 0x000fe200078e0a2d */
[----:B------:R-:W-:Y:S01]  /*16f0*/  LOP3.LUT R24, R24, 0x200, RZ, 0xc0, !PT ;  /* 0x0000020018187812 */ /* 0x000fe200078ec0ff */
[----:B------:R-:W-:Y:S01]  /*1700*/  @!P6 IMAD.MOV R47, RZ, RZ, -R47 ;  /* 0x000000ffff2fe224 */ /* 0x000fe200078e0a2f */
[C---:B------:R-:W-:Y:S01]  /*1710*/  SEL R25, R20.reuse, R25, !P3 ;  /* 0x0000001914197207 */ /* 0x040fe20005800000 */
[----:B------:R-:W-:Y:S01]  /*1720*/  @!P5 IMAD.MOV R49, RZ, RZ, -R49 ;  /* 0x000000ffff31d224 */ /* 0x000fe200078e0a31 */
[----:B------:R-:W-:Y:S01]  /*1730*/  SEL R27, R20, R27, !P3 ;  /* 0x0000001b141b7207 */ /* 0x000fe20005800000 */
[----:B------:R-:W-:Y:S01]  /*1740*/  @!P1 IMAD.MOV R28, RZ, RZ, -R28 ;  /* 0x000000ffff1c9224 */ /* 0x000fe200078e0a1c */
[----:B------:R-:W-:Y:S01]  /*1750*/  @!P0 LOP3.LUT R28, RZ, c[0x0][0x178], RZ, 0x33, !PT ;  /* 0x00005e00ff1c8a12 */ /* 0x000fe200078e33ff */
[----:B------:R-:W-:Y:S01]  /*1760*/  IMAD.IADD R88, R24, 0x1, R57 ;  /* 0x0000000118587824 */ /* 0x000fe200078e0239 */
[C---:B------:R-:W-:Y:S01]  /*1770*/  SEL R29, R20.reuse, R29, !P3 ;  /* 0x0000001d141d7207 */ /* 0x040fe20005800000 */
[----:B------:R-:W-:Y:S01]  /*1780*/  IMAD R25, R25, c[0x0][0x190], RZ ;  /* 0x0000640019197a24 */ /* 0x000fe200078e02ff */
[C---:B------:R-:W-:Y:S01]  /*1790*/  SEL R31, R20.reuse, R31, !P3 ;  /* 0x0000001f141f7207 */ /* 0x040fe20005800000 */
[----:B------:R-:W-:Y:S01]  /*17a0*/  IMAD R27, R27, c[0x0][0x190], RZ ;  /* 0x000064001b1b7a24 */ /* 0x000fe200078e02ff */
[----:B------:R-:W-:Y:S01]  /*17b0*/  SEL R33, R20, R33, !P3 ;  /* 0x0000002114217207 */ /* 0x000fe20005800000 */
[----:B------:R-:W-:Y:S01]  /*17c0*/  IMAD R28, R28, c[0x0][0x184], RZ ;  /* 0x000061001c1c7a24 */ /* 0x000fe200078e02ff */
[C---:B------:R-:W-:Y:S01]  /*17d0*/  SEL R24, R20.reuse, R23, !P3 ;  /* 0x0000001714187207 */ /* 0x040fe20005800000 */
[----:B------:R-:W-:Y:S01]  /*17e0*/  IMAD R29, R29, c[0x0][0x190], RZ ;  /* 0x000064001d1d7a24 */ /* 0x000fe200078e02ff */
[C---:B------:R-:W-:Y:S01]  /*17f0*/  SEL R35, R20.reuse, R35, !P3 ;  /* 0x0000002314237207 */ /* 0x040fe20005800000 */
[----:B------:R-:W-:Y:S01]  /*1800*/  IMAD R31, R31, c[0x0][0x190], RZ ;  /* 0x000064001f1f7a24 */ /* 0x000fe200078e02ff */
[C---:B------:R-:W-:Y:S01]  /*1810*/  SEL R37, R20.reuse, R37, !P3 ;  /* 0x0000002514257207 */ /* 0x040fe20005800000 */
[----:B------:R-:W-:Y:S01]  /*1820*/  IMAD R33, R33, c[0x0][0x190], RZ ;  /* 0x0000640021217a24 */ /* 0x000fe200078e02ff */
[----:B------:R-:W-:Y:S01]  /*1830*/  SEL R39, R20, R39, !P3 ;  /* 0x0000002714277207 */ /* 0x000fe20005800000 */
[----:B------:R-:W-:Y:S01]  /*1840*/  IMAD R24, R24, c[0x0][0x190], RZ ;  /* 0x0000640018187a24 */ /* 0x000fe200078e02ff */
[----:B------:R-:W-:Y:S01]  /*1850*/  LEA.HI R55, R3, R26, RZ, 0x1f ;  /* 0x0000001a03377211 */ /* 0x000fe200078ff8ff */
[----:B------:R-:W-:Y:S01]  /*1860*/  IMAD R35, R35, c[0x0][0x190], RZ ;  /* 0x0000640023237a24 */ /* 0x000fe200078e02ff */
[C---:B------:R-:W-:Y:S01]  /*1870*/  SEL R41, R20.reuse, R41, !P3 ;  /* 0x0000002914297207 */ /* 0x040fe20005800000 */
        /* <DEDUP_REMOVED lines=13> */
[----:B------:R-:W-:Y:S01]  /*1950*/  LEA R146, P2, R28, c[0x0][0x160], 0x1 ;  /* 0x000058001c927a11 */ /* 0x000fe200078408ff */
[----:B------:R-:W-:Y:S01]  /*1960*/  IMAD R51, R51, c[0x0][0x190], RZ ;  /* 0x0000640033337a24 */ /* 0x000fe200078e02ff */
[----:B------:R-:W-:Y:S01]  /*1970*/  LEA R144, P3, R25, c[0x0][0x168], 0x1 ;  /* 0x00005a0019907a11 */ /* 0x000fe200078608ff */
[----:B------:R-:W-:Y:S01]  /*1980*/  IMAD R26, R26, c[0x0][0x190], RZ ;  /* 0x000064001a1a7a24 */ /* 0x000fe200078e02ff */
[----:B------:R-:W-:Y:S01]  /*1990*/  LEA R142, P4, R27, c[0x0][0x168], 0x1 ;  /* 0x00005a001b8e7a11 */ /* 0x000fe200078808ff */
[----:B------:R-:W-:Y:S01]  /*19a0*/  CS2R R56, SRZ ;  /* 0x0000000000387805 */ /* 0x000fe2000001ff00 */
[----:B------:R-:W-:Y:S01]  /*19b0*/  LEA.HI.X.SX32 R147, R28, c[0x0][0x164], 0x1, P2 ;  /* 0x000059001c937a11 */ /* 0x000fe200010f0eff */
[----:B------:R-:W-:Y:S01]  /*19c0*/  CS2R R52, SRZ ;  /* 0x0000000000347805 */ /* 0x000fe2000001ff00 */
[----:B------:R-:W-:Y:S01]  /*19d0*/  LEA.HI.X.SX32 R145, R25, c[0x0][0x16c], 0x1, P3 ;  /* 0x00005b0019917a11 */ /* 0x000fe200018f0eff */
[----:B------:R-:W-:Y:S01]  /*19e0*/  CS2R R20, SRZ ;  /* 0x0000000000147805 */ /* 0x000fe2000001ff00 */
[----:B------:R-:W-:Y:S01]  /*19f0*/  LEA.HI.X.SX32 R143, R27, c[0x0][0x16c], 0x1, P4 ;  /* 0x00005b001b8f7a11 */ /* 0x000fe200020f0eff */
[----:B------:R-:W-:Y:S01]  /*1a00*/  IMAD.SHL.U32 R126, R126, 0x20, RZ ;  /* 0x000000207e7e7824 */ /* 0x000fe200078e00ff */
[----:B------:R-:W-:Y:S01]  /*1a10*/  LEA R140, P5, R29, c[0x0][0x168], 0x1 ;  /* 0x00005a001d8c7a11 */ /* 0x000fe200078a08ff */
[----:B------:R-:W-:Y:S01]  /*1a20*/  IMAD R129, R89, c[0x0][0x18c], RZ ;  /* 0x0000630059817a24 */ /* 0x000fe200078e02ff */
[----:B------:R-:W-:-:S02]  /*1a30*/  LEA R138, P6, R31, c[0x0][0x168], 0x1 ;  /* 0x00005a001f8a7a11 */ /* 0x000fc400078c08ff */
[----:B------:R-:W-:Y:S02]  /*1a40*/  LEA R136, P0, R33, c[0x0][0x168], 0x1 ;  /* 0x00005a0021887a11 */ /* 0x000fe400078008ff */
[----:B------:R-:W-:Y:S02]  /*1a50*/  LEA R134, P1, R24, c[0x0][0x168], 0x1 ;  /* 0x00005a0018867a11 */ /* 0x000fe400078208ff */
[----:B------:R-:W-:Y:S02]  /*1a60*/  LEA R104, P2, R35, c[0x0][0x168], 0x1 ;  /* 0x00005a0023687a11 */ /* 0x000fe400078408ff */
[----:B------:R-:W-:Y:S02]  /*1a70*/  LEA R106, P3, R37, c[0x0][0x168], 0x1 ;  /* 0x00005a00256a7a11 */ /* 0x000fe400078608ff */
[----:B------:R-:W-:Y:S02]  /*1a80*/  LEA R108, P4, R39, c[0x0][0x168], 0x1 ;  /* 0x00005a00276c7a11 */ /* 0x000fe400078808ff */
[----:B------:R-:W-:-:S02]  /*1a90*/  LOP3.LUT R22, R22, R55, RZ, 0x3c, !PT ;  /* 0x0000003716167212 */ /* 0x000fc400078e3cff */
[----:B------:R-:W-:Y:S01]  /*1aa0*/  LEA.HI.X.SX32 R141, R29, c[0x0][0x16c], 0x1, P5 ;  /* 0x00005b001d8d7a11 */ /* 0x000fe200028f0eff */
[----:B------:R-:W-:Y:S01]  /*1ab0*/  CS2R R54, SRZ ;  /* 0x0000000000367805 */ /* 0x000fe2000001ff00 */
[----:B------:R-:W-:Y:S02]  /*1ac0*/  LEA.HI.X.SX32 R139, R31, c[0x0][0x16c], 0x1, P6 ;  /* 0x00005b001f8b7a11 */ /* 0x000fe400030f0eff */
[----:B------:R-:W-:Y:S02]  /*1ad0*/  LEA.HI.X.SX32 R137, R33, c[0x0][0x16c], 0x1, P0 ;  /* 0x00005b0021897a11 */ /* 0x000fe400000f0eff */
[----:B------:R-:W-:Y:S02]  /*1ae0*/  LEA.HI.X.SX32 R135, R24, c[0x0][0x16c], 0x1, P1 ;  /* 0x00005b0018877a11 */ /* 0x000fe400008f0eff */
[----:B------:R-:W-:Y:S02]  /*1af0*/  LEA.HI.X.SX32 R105, R35, c[0x0][0x16c], 0x1, P2 ;  /* 0x00005b0023697a11 */ /* 0x000fe400010f0eff */
[----:B------:R-:W-:-:S02]  /*1b00*/  LEA.HI.X.SX32 R107, R37, c[0x0][0x16c], 0x1, P3 ;  /* 0x00005b00256b7a11 */ /* 0x000fc400018f0eff */
[----:B------:R-:W-:Y:S02]  /*1b10*/  LEA.HI.X.SX32 R109, R39, c[0x0][0x16c], 0x1, P4 ;  /* 0x00005b00276d7a11 */ /* 0x000fe400020f0eff */
[----:B------:R-:W-:Y:S02]  /*1b20*/  LOP3.LUT R83, R22, 0x400, R83, 0xf8, !PT ;  /* 0x0000040016537812 */ /* 0x000fe400078ef853 */
[----:B------:R-:W-:Y:S01]  /*1b30*/  LEA R94, P5, R41, c[0x0][0x168], 0x1 ;  /* 0x00005a00295e7a11 */ /* 0x000fe200078a08ff */
[----:B------:R-:W-:Y:S01]  /*1b40*/  CS2R R22, SRZ ;  /* 0x0000000000167805 */ /* 0x000fe2000001ff00 */
[----:B------:R-:W-:Y:S02]  /*1b50*/  LEA R96, P6, R43, c[0x0][0x168], 0x1 ;  /* 0x00005a002b607a11 */ /* 0x000fe400078c08ff */
[----:B------:R-:W-:Y:S02]  /*1b60*/  LEA R98, P0, R45, c[0x0][0x168], 0x1 ;  /* 0x00005a002d627a11 */ /* 0x000fe400078008ff */
[----:B------:R-:W-:-:S02]  /*1b70*/  LEA R100, P1, R47, c[0x0][0x168], 0x1 ;  /* 0x00005a002f647a11 */ /* 0x000fc400078208ff */
[----:B------:R-:W-:Y:S02]  /*1b80*/  LEA R102, P2, R49, c[0x0][0x168], 0x1 ;  /* 0x00005a0031667a11 */ /* 0x000fe400078408ff */
[----:B------:R-:W-:Y:S02]  /*1b90*/  LEA R90, P3, R51, c[0x0][0x168], 0x1 ;  /* 0x00005a00335a7a11 */ /* 0x000fe400078608ff */
[----:B------:R-:W-:Y:S02]  /*1ba0*/  LEA R92, P4, R26, c[0x0][0x168], 0x1 ;  /* 0x00005a001a5c7a11 */ /* 0x000fe400078808ff */
[----:B------:R-:W-:Y:S02]  /*1bb0*/  LOP3.LUT R132, R83, 0x40, RZ, 0x3c, !PT ;  /* 0x0000004053847812 */ /* 0x000fe400078e3cff */
[----:B------:R-:W-:Y:S02]  /*1bc0*/  LEA.HI.X.SX32 R95, R41, c[0x0][0x16c], 0x1, P5 ;  /* 0x00005b00295f7a11 */ /* 0x000fe400028f0eff */
[----:B------:R-:W-:-:S02]  /*1bd0*/  LEA.HI.X.SX32 R97, R43, c[0x0][0x16c], 0x1, P6 ;  /* 0x00005b002b617a11 */ /* 0x000fc400030f0eff */
[----:B------:R-:W-:Y:S02]  /*1be0*/  LEA.HI.X.SX32 R99, R45, c[0x0][0x16c], 0x1, P0 ;  /* 0x00005b002d637a11 */ /* 0x000fe400000f0eff */
[----:B------:R-:W-:Y:S02]  /*1bf0*/  LEA.HI.X.SX32 R101, R47, c[0x0][0x16c], 0x1, P1 ;  /* 0x00005b002f657a11 */ /* 0x000fe400008f0eff */
[----:B------:R-:W-:Y:S02]  /*1c00*/  LEA.HI.X.SX32 R103, R49, c[0x0][0x16c], 0x1, P2 ;  /* 0x00005b0031677a11 */ /* 0x000fe400010f0eff */
[----:B------:R-:W-:Y:S02]  /*1c10*/  LEA.HI.X.SX32 R91, R51, c[0x0][0x16c], 0x1, P3 ;  /* 0x00005b00335b7a11 */ /* 0x000fe400018f0eff */
[----:B------:R-:W-:Y:S02]  /*1c20*/  LEA.HI.X.SX32 R93, R26, c[0x0][0x16c], 0x1, P4 ;  /* 0x00005b001a5d7a11 */ /* 0x000fe400020f0eff */
.L_x_2:
[----:B------:R-:W-:Y:S01]  /*1c30*/  ISETP.GE.AND P0, PT, R2, UR4, PT ;  /* 0x0000000402007c0c */ /* 0x000fe2000bf06270 */
[----:B------:R-:W-:Y:S01]  /*1c40*/  IMAD.WIDE R24, R110, 0x2, R146 ;  /* 0x000000026e187825 */ /* 0x000fe200078e0292 */
[----:B------:R-:W-:-:S02]  /*1c50*/  ISETP.GE.AND P1, PT, R4, UR4, PT ;  /* 0x0000000404007c0c */ /* 0x000fc4000bf26270 */
[----:B------:R-:W-:Y:S01]  /*1c60*/  ISETP.GE.AND P2, PT, R5, UR4, PT ;  /* 0x0000000405007c0c */ /* 0x000fe2000bf46270 */
[----:B------:R-:W-:Y:S01]  /*1c70*/  IMAD.WIDE R26, R125, 0x2, R146 ;  /* 0x000000027d1a7825 */ /* 0x000fe200078e0292 */
[----:B------:R-:W-:Y:S02]  /*1c80*/  PRMT R37, RZ, 0x7610, R37 ;  /* 0x00007610ff257816 */ /* 0x000fe40000000025 */
[----:B------:R-:W-:Y:S01]  /*1c90*/  PRMT R44, RZ, 0x7610, R44 ;  /* 0x00007610ff2c7816 */ /* 0x000fe2000000002c */
[----:B------:R-:W-:Y:S01]  /*1ca0*/  IMAD.WIDE R30, R124, 0x2, R146 ;  /* 0x000000027c1e7825 */ /* 0x000fe200078e0292 */
[----:B------:R-:W-:-:S03]  /*1cb0*/  PRMT R161, RZ, 0x7610, R161 ;  /* 0x00007610ffa17816 */ /* 0x000fc600000000a1 */
[----:B------:R0:W2:Y:S01]  /*1cc0*/  @!P0 LDG.E.U16 R37, [R24.64] ;  /* 0x0000000618258981 */ /* 0x0000a2000c1e1500 */
[----:B------:R-:W-:Y:S02]  /*1cd0*/  ISETP.GE.AND P0, PT, R6, UR4, PT ;  /* 0x0000000406007c0c */ /* 0x000fe4000bf06270 */
[----:B------:R-:W-:Y:S01]  /*1ce0*/  ISETP.GE.AND P3, PT, R7, UR4, PT ;  /* 0x0000000407007c0c */ /* 0x000fe2000bf66270 */
[----:B------:R1:W3:Y:S01]  /*1cf0*/  @!P1 LDG.E.U16 R44, [R26.64] ;  /* 0x000000061a2c9981 */ /* 0x0002e2000c1e1500 */
[----:B------:R-:W-:-:S03]  /*1d00*/  ISETP.GE.AND P1, PT, R8, UR4, PT ;  /* 0x0000000408007c0c */ /* 0x000fc6000bf26270 */
[----:B------:R4:W5:Y:S01]  /*1d10*/  @!P2 LDG.E.U16 R161, [R30.64] ;  /* 0x000000061ea1a981 */ /* 0x000962000c1e1500 */
[----:B------:R-:W-:Y:S01]  /*1d20*/  ISETP.GE.AND P2, PT, R9, UR4, PT ;  /* 0x0000000409007c0c */ /* 0x000fe2000bf46270 */
[----:B0-----:R-:W-:Y:S01]  /*1d30*/  IMAD.WIDE R24, R123, 0x2, R146 ;  /* 0x000000027b187825 */ /* 0x001fe200078e0292 */
[----:B------:R-:W-:Y:S02]  /*1d40*/  PRMT R40, RZ, 0x7610, R40 ;  /* 0x00007610ff287816 */ /* 0x000fe40000000028 */
[----:B------:R-:W-:Y:S01]  /*1d50*/  PRMT R42, RZ, 0x7610, R42 ;  /* 0x00007610ff2a7816 */ /* 0x000fe2000000002a */
[----:B------:R-:W-:Y:S01]  /*1d60*/  IMAD.WIDE R46, R121, 0x2, R146 ;  /* 0x00000002792e7825 */ /* 0x000fe200078e0292 */
[----:B------:R-:W-:Y:S02]  /*1d70*/  PRMT R159, RZ, 0x7610, R159 ;  /* 0x00007610ff9f7816 */ /* 0x000fe4000000009f */
[----:B------:R0:W3:Y:S01]  /*1d80*/  @!P0 LDG.E.U16 R40, [R24.64] ;  /* 0x0000000618288981 */ /* 0x0000e2000c1e1500 */
[----:B-1----:R-:W-:Y:S01]  /*1d90*/  IMAD.WIDE R26, R120, 0x2, R146 ;  /* 0x00000002781a7825 */ /* 0x002fe200078e0292 */
[----:B------:R-:W-:-:S02]  /*1da0*/  ISETP.GE.AND P4, PT, R10, UR4, PT ;  /* 0x000000040a007c0c */ /* 0x000fc4000bf86270 */
[----:B------:R1:W3:Y:S01]  /*1db0*/  @!P1 LDG.E.U16 R42, [R46.64] ;  /* 0x000000062e2a9981 */ /* 0x0002e2000c1e1500 */
[----:B------:R-:W-:Y:S01]  /*1dc0*/  ISETP.GE.AND P0, PT, R11, UR4, PT ;  /* 0x000000040b007c0c */ /* 0x000fe2000bf06270 */
[----:B------:R-:W-:Y:S01]  /*1dd0*/  IMAD.WIDE R28, R122, 0x2, R146 ;  /* 0x000000027a1c7825 */ /* 0x000fe200078e0292 */
[----:B------:R-:W-:Y:S01]  /*1de0*/  ISETP.GE.AND P1, PT, R12, UR4, PT ;  /* 0x000000040c007c0c */ /* 0x000fe2000bf26270 */
[----:B------:R0:W3:Y:S01]  /*1df0*/  @!P2 LDG.E.U16 R159, [R26.64] ;  /* 0x000000061a9fa981 */ /* 0x0000e2000c1e1500 */
[----:B------:R-:W-:Y:S02]  /*1e00*/  ISETP.GE.AND P2, PT, R13, UR4, PT ;  /* 0x000000040d007c0c */ /* 0x000fe4000bf46270 */
[----:B------:R-:W-:Y:S01]  /*1e10*/  PRMT R39, RZ, 0x7610, R39 ;  /* 0x00007610ff277816 */ /* 0x000fe20000000027 */
[----:B----4-:R-:W-:Y:S01]  /*1e20*/  IMAD.WIDE R30, R119, 0x2, R146 ;  /* 0x00000002771e7825 */ /* 0x010fe200078e0292 */
[----:B------:R-:W-:Y:S02]  /*1e30*/  PRMT R38, RZ, 0x7610, R38 ;  /* 0x00007610ff267816 */ /* 0x000fe40000000026 */
[----:B------:R-:W-:Y:S01]  /*1e40*/  PRMT R35, RZ, 0x7610, R35 ;  /* 0x00007610ff237816 */ /* 0x000fe20000000023 */
[----:B------:R-:W-:Y:S01]  /*1e50*/  IMAD.WIDE R32, R118, 0x2, R146 ;  /* 0x0000000276207825 */ /* 0x000fe200078e0292 */
[----:B------:R4:W3:Y:S01]  /*1e60*/  @!P3 LDG.E.U16 R39, [R28.64] ;  /* 0x000000061c27b981 */ /* 0x0008e2000c1e1500 */
[----:B------:R-:W-:-:S02]  /*1e70*/  PRMT R165, RZ, 0x7610, R165 ;  /* 0x00007610ffa57816 */ /* 0x000fc400000000a5 */
[----:B------:R-:W-:Y:S01]  /*1e80*/  PRMT R157, RZ, 0x7610, R157 ;  /* 0x00007610ff9d7816 */ /* 0x000fe2000000009d */
[--C-:B0-----:R-:W-:Y:S01]  /*1e90*/  IMAD.WIDE R24, R117, 0x2, R146.reuse ;  /* 0x0000000275187825 */ /* 0x101fe200078e0292 */
[----:B------:R0:W5:Y:S04]  /*1ea0*/  @!P4 LDG.E.U16 R38, [R30.64] ;  /* 0x000000061e26c981 */ /* 0x000168000c1e1500 */
[----:B------:R0:W5:Y:S01]  /*1eb0*/  @!P0 LDG.E.U16 R35, [R32.64] ;  /* 0x0000000620238981 */ /* 0x000162000c1e1500 */
[----:B----4-:R-:W-:Y:S01]  /*1ec0*/  IMAD.WIDE R28, R116, 0x2, R146 ;  /* 0x00000002741c7825 */ /* 0x010fe200078e0292 */
[----:B------:R-:W-:Y:S02]  /*1ed0*/  ISETP.GE.AND P3, PT, R14, UR4, PT ;  /* 0x000000040e007c0c */ /* 0x000fe4000bf66270 */
[----:B------:R4:W5:Y:S01]  /*1ee0*/  @!P1 LDG.E.U16 R165, [R24.64] ;  /* 0x0000000618a59981 */ /* 0x000962000c1e1500 */
[----:B------:R-:W-:-:S02]  /*1ef0*/  ISETP.GE.AND P0, PT, R15, UR4, PT ;  /* 0x000000040f007c0c */ /* 0x000fc4000bf06270 */
[----:B------:R-:W-:Y:S01]  /*1f00*/  ISETP.GE.AND P1, PT, R16, UR4, PT ;  /* 0x0000000410007c0c */ /* 0x000fe2000bf26270 */
[----:B------:R0:W5:Y:S01]  /*1f10*/  @!P2 LDG.E.U16 R157, [R28.64] ;  /* 0x000000061c9da981 */ /* 0x000162000c1e1500 */
[----:B------:R-:W-:Y:S02]  /*1f20*/  ISETP.GE.AND P4, PT, R17, UR4, PT ;  /* 0x0000000411007c0c */ /* 0x000fe4000bf86270 */
[----:B------:R-:W-:Y:S01]  /*1f30*/  ISETP.GE.AND P2, PT, R18, UR4, PT ;  /* 0x0000000412007c0c */ /* 0x000fe2000bf46270 */
[----:B------:R-:W-:Y:S01]  /*1f40*/  IMAD.WIDE R48, R115, 0x2, R146 ;  /* 0x0000000273307825 */ /* 0x000fe200078e0292 */
[----:B------:R-:W-:Y:S02]  /*1f50*/  PRMT R36, RZ, 0x7610, R36 ;  /* 0x00007610ff247816 */ /* 0x000fe40000000024 */
[----:B-1----:R-:W-:Y:S01]  /*1f60*/  PRMT R46, RZ, 0x7610, R46 ;  /* 0x00007610ff2e7816 */ /* 0x002fe2000000002e */
[----:B------:R-:W-:Y:S01]  /*1f70*/  IMAD.WIDE R26, R114, 0x2, R146 ;  /* 0x00000002721a7825 */ /* 0x000fe200078e0292 */
[----:B------:R-:W-:-:S02]  /*1f80*/  PRMT R163, RZ, 0x7610, R163 ;  /* 0x00007610ffa37816 */ /* 0x000fc400000000a3 */
[----:B------:R-:W-:Y:S01]  /*1f90*/  PRMT R155, RZ, 0x7610, R155 ;  /* 0x00007610ff9b7816 */ /* 0x000fe2000000009b */
[----:B0-----:R-:W-:Y:S01]  /*1fa0*/  IMAD.WIDE R30, R113, 0x2, R146 ;  /* 0x00000002711e7825 */ /* 0x001fe200078e0292 */
[----:B------:R-:W-:Y:S01]  /*1fb0*/  PRMT R34, RZ, 0x7610, R34 ;  /* 0x00007610ff227816 */ /* 0x000fe20000000022 */
[----:B------:R0:W5:Y:S02]  /*1fc0*/  @!P3 LDG.E.U16 R36, [R48.64] ;  /* 0x000000063024b981 */ /* 0x000164000c1e1500 */
[--C-:B------:R-:W-:Y:S02]  /*1fd0*/  IMAD.WIDE R32, R112, 0x2, R146.reuse ;  /* 0x0000000270207825 */ /* 0x100fe400078e0292 */
[----:B------:R1:W5:Y:S02]  /*1fe0*/  @!P0 LDG.E.U16 R46, [R26.64] ;  /* 0x000000061a2e8981 */ /* 0x000364000c1e1500 */
[----:B----4-:R-:W-:Y:S02]  /*1ff0*/  IMAD.WIDE R24, R111, 0x2, R146 ;  /* 0x000000026f187825 */ /* 0x010fe400078e0292 */
[----:B------:R4:W5:Y:S04]  /*2000*/  @!P1 LDG.E.U16 R163, [R30.64] ;  /* 0x000000061ea39981 */ /* 0x000968000c1e1500 */
[----:B------:R0:W5:Y:S04]  /*2010*/  @!P4 LDG.E.U16 R155, [R32.64] ;  /* 0x00000006209bc981 */ /* 0x000168000c1e1500 */
[----:B------:R0:W5:Y:S04]  /*2020*/  @!P2 LDG.E.U16 R34, [R24.64] ;  /* 0x000000061822a981 */ /* 0x000168000c1e1500 */
[----:B------:R-:W-:Y:S01]  /*2030*/  BAR.SYNC.DEFER_BLOCKING 0x0 ;  /* 0x0000000000007b1d */ /* 0x000fe20000010000 */
[----:B------:R-:W-:Y:S01]  /*2040*/  ISETP.GE.AND P0, PT, R89, UR4, PT ;  /* 0x0000000459007c0c */ /* 0x000fe2000bf06270 */
[----:B------:R-:W-:Y:S01]  /*2050*/  IMAD.WIDE R28, R129, 0x2, R92 ;  /* 0x00000002811c7825 */ /* 0x000fe200078e025c */
[----:B------:R-:W-:-:S02]  /*2060*/  PRMT R153, RZ, 0x7610, R153 ;  /* 0x00007610ff997816 */ /* 0x000fc40000000099 */
[----:B------:R-:W-:Y:S01]  /*2070*/  PRMT R41, RZ, 0x7610, R41 ;  /* 0x00007610ff297816 */ /* 0x000fe20000000029 */
[C---:B-1----:R-:W-:Y:S01]  /*2080*/  IMAD.WIDE R26, R129.reuse, 0x2, R90 ;  /* 0x00000002811a7825 */ /* 0x042fe200078e025a */
[----:B------:R-:W-:Y:S02]  /*2090*/  PRMT R151, RZ, 0x7610, R151 ;  /* 0x00007610ff977816 */ /* 0x000fe40000000097 */
[----:B------:R-:W-:Y:S01]  /*20a0*/  PRMT R85, RZ, 0x7610, R85 ;  /* 0x00007610ff557816 */ /* 0x000fe20000000055 */
[C---:B----4-:R-:W-:Y:S01]  /*20b0*/  IMAD.WIDE R30, R129.reuse, 0x2, R96 ;  /* 0x00000002811e7825 */ /* 0x050fe200078e0260 */
[----:B------:R-:W-:Y:S02]  /*20c0*/  PRMT R149, RZ, 0x7610, R149 ;  /* 0x00007610ff957816 */ /* 0x000fe40000000095 */
[----:B------:R-:W-:Y:S01]  /*20d0*/  PRMT R47, RZ, 0x7610, R47 ;  /* 0x00007610ff2f7816 */ /* 0x000fe2000000002f */
[----:B0-----:R-:W-:Y:S01]  /*20e0*/  IMAD.WIDE R32, R129, 0x2, R94 ;  /* 0x0000000281207825 */ /* 0x001fe200078e025e */
[----:B------:R-:W-:-:S02]  /*20f0*/  PRMT R51, RZ, 0x7610, R51 ;  /* 0x00007610ff337816 */ /* 0x000fc40000000033 */
[----:B------:R-:W-:Y:S01]  /*2100*/  PRMT R45, RZ, 0x7610, R45 ;  /* 0x00007610ff2d7816 */ /* 0x000fe2000000002d */
[----:B------:R0:W4:Y:S04]  /*2110*/  @!P0 LDG.E.U16 R153, [R28.64] ;  /* 0x000000061c998981 */ /* 0x000128000c1e1500 */
[----:B------:R1:W4:Y:S01]  /*2120*/  @!P0 LDG.E.U16 R41, [R26.64] ;  /* 0x000000061a298981 */ /* 0x000322000c1e1500 */
[----:B------:R-:W-:Y:S01]  /*2130*/  PRMT R87, RZ, 0x7610, R87 ;  /* 0x00007610ff577816 */ /* 0x000fe20000000057 */
[C---:B------:R-:W-:Y:S01]  /*2140*/  IMAD.WIDE R24, R129.reuse, 0x2, R102 ;  /* 0x0000000281187825 */ /* 0x040fe200078e0266 */
[----:B------:R-:W-:Y:S01]  /*2150*/  PRMT R49, RZ, 0x7610, R49 ;  /* 0x00007610ff317816 */ /* 0x000fe20000000031 */
[----:B------:R1:W4:Y:S02]  /*2160*/  @!P0 LDG.E.U16 R149, [R30.64] ;  /* 0x000000061e958981 */ /* 0x000324000c1e1500 */
[C---:B0-----:R-:W-:Y:S01]  /*2170*/  IMAD.WIDE R28, R129.reuse, 0x2, R98 ;  /* 0x00000002811c7825 */ /* 0x041fe200078e0262 */
[----:B------:R-:W-:Y:S01]  /*2180*/  PRMT R43, RZ, 0x7610, R43 ;  /* 0x00007610ff2b7816 */ /* 0x000fe2000000002b */
[----:B------:R0:W4:Y:S02]  /*2190*/  @!P0 LDG.E.U16 R47, [R32.64] ;  /* 0x00000006202f8981 */ /* 0x000124000c1e1500 */
[----:B-1----:R-:W-:-:S02]  /*21a0*/  IMAD.WIDE R26, R129, 0x2, R100 ;  /* 0x00000002811a7825 */ /* 0x002fc400078e0264 */
[----:B------:R1:W4:Y:S02]  /*21b0*/  @!P0 LDG.E.U16 R85, [R28.64] ;  /* 0x000000061c558981 */ /* 0x000324000c1e1500 */
[C---:B------:R-:W-:Y:S02]  /*21c0*/  IMAD.WIDE R30, R129.reuse, 0x2, R104 ;  /* 0x00000002811e7825 */ /* 0x040fe400078e0268 */
[----:B------:R1:W4:Y:S02]  /*21d0*/  @!P0 LDG.E.U16 R151, [R26.64] ;  /* 0x000000061a978981 */ /* 0x000324000c1e1500 */
[C---:B0-----:R-:W-:Y:S01]  /*21e0*/  IMAD.WIDE R32, R129.reuse, 0x2, R134 ;  /* 0x0000000281207825 */ /* 0x041fe200078e0286 */
[----:B------:R-:W-:Y:S01]  /*21f0*/  PRMT R50, RZ, 0x7610, R50 ;  /* 0x00007610ff327816 */ /* 0x000fe20000000032 */
[----:B------:R0:W4:Y:S02]  /*2200*/  @!P0 LDG.E.U16 R87, [R24.64] ;  /* 0x0000000618578981 */ /* 0x000124000c1e1500 */
[C---:B-1----:R-:W-:Y:S01]  /*2210*/  IMAD.WIDE R28, R129.reuse, 0x2, R106 ;  /* 0x00000002811c7825 */ /* 0x042fe200078e026a */
[----:B------:R-:W-:Y:S01]  /*2220*/  PRMT R150, RZ, 0x7610, R150 ;  /* 0x00007610ff967816 */ /* 0x000fe20000000096 */
[----:B------:R1:W4:Y:S02]  /*2230*/  @!P0 LDG.E.U16 R49, [R30.64] ;  /* 0x000000061e318981 */ /* 0x000324000c1e1500 */
[C---:B------:R-:W-:Y:S01]  /*2240*/  IMAD.WIDE R26, R129.reuse, 0x2, R108 ;  /* 0x00000002811a7825 */ /* 0x040fe200078e026c */
[----:B------:R-:W-:Y:S01]  /*2250*/  PRMT R48, RZ, 0x7610, R48 ;  /* 0x00007610ff307816 */ /* 0x000fe20000000030 */
[----:B------:R1:W4:Y:S01]  /*2260*/  @!P0 LDG.E.U16 R45, [R28.64] ;  /* 0x000000061c2d8981 */ /* 0x000322000c1e1500 */
[----:B------:R-:W-:Y:S01]  /*2270*/  PRMT R148, RZ, 0x7610, R148 ;  /* 0x00007610ff947816 */ /* 0x000fe20000000094 */
[C---:B0-----:R-:W-:Y:S01]  /*2280*/  IMAD.WIDE R24, R129.reuse, 0x2, R136 ;  /* 0x0000000281187825 */ /* 0x041fe200078e0288 */
[----:B------:R-:W-:Y:S01]  /*2290*/  PRMT R152, RZ, 0x7610, R152 ;  /* 0x00007610ff987816 */ /* 0x000fe20000000098 */
[----:B------:R0:W4:Y:S02]  /*22a0*/  @!P0 LDG.E.U16 R51, [R26.64] ;  /* 0x000000061a338981 */ /* 0x000124000c1e1500 */
[----:B-1----:R-:W-:-:S02]  /*22b0*/  IMAD.WIDE R30, R129, 0x2, R140 ;  /* 0x00000002811e7825 */ /* 0x002fc400078e028c */
[----:B------:R1:W4:Y:S02]  /*22c0*/  @!P0 LDG.E.U16 R43, [R32.64] ;  /* 0x00000006202b8981 */ /* 0x000324000c1e1500 */
[C---:B------:R-:W-:Y:S02]  /*22d0*/  IMAD.WIDE R28, R129.reuse, 0x2, R142 ;  /* 0x00000002811c7825 */ /* 0x040fe400078e028e */
[----:B------:R-:W4:Y:S02]  /*22e0*/  @!P0 LDG.E.U16 R48, [R24.64] ;  /* 0x0000000618308981 */ /* 0x000f24000c1e1500 */
[C---:B0-----:R-:W-:Y:S02]  /*22f0*/  IMAD.WIDE R26, R129.reuse, 0x2, R138 ;  /* 0x00000002811a7825 */ /* 0x041fe400078e028a */
[----:B------:R-:W4:Y:S02]  /*2300*/  @!P0 LDG.E.U16 R150, [R28.64] ;  /* 0x000000061c968981 */ /* 0x000f24000c1e1500 */
[----:B-1----:R-:W-:-:S02]  /*2310*/  IMAD.WIDE R32, R129, 0x2, R144 ;  /* 0x0000000281207825 */ /* 0x002fc400078e0290 */
[----:B------:R-:W4:Y:S04]  /*2320*/  @!P0 LDG.E.U16 R50, [R26.64] ;  /* 0x000000061a328981 */ /* 0x000f28000c1e1500 */
[----:B------:R-:W4:Y:S04]  /*2330*/  @!P0 LDG.E.U16 R148, [R30.64] ;  /* 0x000000061e948981 */ /* 0x000f28000c1e1500 */
[----:B------:R-:W4:Y:S01]  /*2340*/  @!P0 LDG.E.U16 R152, [R32.64] ;  /* 0x0000000620988981 */ /* 0x000f22000c1e1500 */
[----:B------:R-:W-:-:S04]  /*2350*/  IADD3 R133, R133, -0x1, RZ ;  /* 0xffffffff85857810 */ /* 0x000fc80007ffe0ff */
[----:B------:R-:W-:Y:S01]  /*2360*/  ISETP.NE.U32.AND P0, PT, R133, RZ, PT ;  /* 0x000000ff8500720c */ /* 0x000fe20003f05070 */
[----:B------:R-:W-:Y:S01]  /*2370*/  UIADD3 UR4, UR4, -0x20, URZ ;  /* 0xffffffe004047890 */ /* 0x000fe2000fffe03f */
[----:B------:R-:W-:-:S04]  /*2380*/  IMAD.WIDE R144, R127, 0x2, R144 ;  /* 0x000000027f907825 */ /* 0x000fc800078e0290 */
[----:B------:R-:W-:-:S04]  /*2390*/  IMAD.WIDE R142, R127, 0x2, R142 ;  /* 0x000000027f8e7825 */ /* 0x000fc800078e028e */
[----:B------:R-:W-:-:S04]  /*23a0*/  IMAD.WIDE R140, R127, 0x2, R140 ;  /* 0x000000027f8c7825 */ /* 0x000fc800078e028c */
[----:B------:R-:W-:-:S04]  /*23b0*/  IMAD.WIDE R138, R127, 0x2, R138 ;  /* 0x000000027f8a7825 */ /* 0x000fc800078e028a */
[----:B------:R-:W-:-:S04]  /*23c0*/  IMAD.WIDE R136, R127, 0x2, R136 ;  /* 0x000000027f887825 */ /* 0x000fc800078e0288 */
[----:B------:R-:W-:-:S04]  /*23d0*/  IMAD.WIDE R134, R127, 0x2, R134 ;  /* 0x000000027f867825 */ /* 0x000fc800078e0286 */
[C---:B------:R-:W-:Y:S01]  /*23e0*/  IMAD.WIDE R104, R127.reuse, 0x2, R104 ;  /* 0x000000027f687825 */ /* 0x040fe200078e0268 */
[----:B--2---:R-:W-:Y:S04]  /*23f0*/  STS.U16 [R82], R37 ;  /* 0x0000002552007388 */ /* 0x004fe80000000400 */
[----:B---3--:R-:W-:Y:S04]  /*2400*/  STS.U16 [R82+0x400], R39 ;  /* 0x0004002752007388 */ /* 0x008fe80000000400 */
[----:B-----5:R-:W-:Y:S04]  /*2410*/  STS.U16 [R82+0x800], R35 ;  /* 0x0008002352007388 */ /* 0x020fe80000000400 */
[----:B------:R-:W-:Y:S04]  /*2420*/  STS.U16 [R82+0xc00], R46 ;  /* 0x000c002e52007388 */ /* 0x000fe80000000400 */
        /* <DEDUP_REMOVED lines=12> */
[----:B----4-:R-:W-:Y:S04]  /*24f0*/  STS.U16 [R82+0x1000], R153 ;  /* 0x0010009952007388 */ /* 0x010fe80000000400 */
        /* <DEDUP_REMOVED lines=15> */
[----:B------:R-:W-:Y:S06]  /*25f0*/  BAR.SYNC.DEFER_BLOCKING 0x0 ;  /* 0x0000000000007b1d */ /* 0x000fec0000010000 */
[----:B------:R-:W-:Y:S04]  /*2600*/  LDSM.16.MT88.4 R84, [R83] ;  /* 0x000000005354783b */ /* 0x000fe80000004200 */
[----:B------:R-:W0:Y:S04]  /*2610*/  LDSM.16.M88.4 R44, [R88+0x1000] ;  /* 0x00100000582c783b */ /* 0x000e280000000200 */
[----:B------:R-:W1:Y:S04]  /*2620*/  LDSM.16.M88.4 R40, [R88+0x1400] ;  /* 0x001400005828783b */ /* 0x000e680000000200 */
[----:B------:R-:W2:Y:S04]  /*2630*/  LDSM.16.M88.4 R36, [R88+0x1800] ;  /* 0x001800005824783b */ /* 0x000ea80000000200 */
[----:B------:R-:W3:Y:S04]  /*2640*/  LDSM.16.M88.4 R32, [R88+0x1c00] ;  /* 0x001c00005820783b */ /* 0x000ee80000000200 */
[----:B------:R-:W4:Y:S04]  /*2650*/  LDSM.16.MT88.4 R28, [R132] ;  /* 0x00000000841c783b */ /* 0x000f280000004200 */
[----:B------:R-:W5:Y:S04]  /*2660*/  LDSM.16.MT88.4 R24, [R83+0x800] ;  /* 0x000800005318783b */ /* 0x000f680000004200 */
[----:B------:R-:W3:Y:S01]  /*2670*/  LDSM.16.MT88.4 R48, [R132+0x800] ;  /* 0x000800008430783b */ /* 0x000ee20000004200 */
[C---:B0-----:R-:W-:Y:S08]  /*2680*/  HMMA.16816.F32.BF16 R76, R84.reuse, R44, R76 ;  /* 0x0000002c544c723c */ /* 0x041ff0000004184c */
[C---:B-1----:R-:W-:Y:S08]  /*2690*/  HMMA.16816.F32.BF16 R72, R84.reuse, R40, R72 ;  /* 0x000000285448723c */ /* 0x042ff00000041848 */
[C---:B--2---:R-:W-:Y:S08]  /*26a0*/  HMMA.16816.F32.BF16 R68, R84.reuse, R36, R68 ;  /* 0x000000245444723c */ /* 0x044ff00000041844 */
[----:B---3--:R-:W-:Y:S08]  /*26b0*/  HMMA.16816.F32.BF16 R64, R84, R32, R64 ;  /* 0x000000205440723c */ /* 0x008ff00000041840 */
[C---:B----4-:R-:W-:Y:S08]  /*26c0*/  HMMA.16816.F32.BF16 R60, R28.reuse, R44, R60 ;  /* 0x0000002c1c3c723c */ /* 0x050ff0000004183c */
[C---:B------:R-:W-:Y:S08]  /*26d0*/  HMMA.16816.F32.BF16 R56, R28.reuse, R40, R56 ;  /* 0x000000281c38723c */ /* 0x040ff00000041838 */
[C---:B------:R-:W-:Y:S08]  /*26e0*/  HMMA.16816.F32.BF16 R52, R28.reuse, R36, R52 ;  /* 0x000000241c34723c */ /* 0x040ff00000041834 */
[----:B------:R-:W-:Y:S01]  /*26f0*/  HMMA.16816.F32.BF16 R20, R28, R32, R20 ;  /* 0x000000201c14723c */ /* 0x000fe20000041814 */
[----:B------:R-:W-:-:S04]  /*2700*/  IMAD.WIDE R106, R127, 0x2, R106 ;  /* 0x000000027f6a7825 */ /* 0x000fc800078e026a */
[----:B------:R-:W-:-:S03]  /*2710*/  IMAD.WIDE R108, R127, 0x2, R108 ;  /* 0x000000027f6c7825 */ /* 0x000fc600078e026c */
[----:B-----5:R-:W-:Y:S01]  /*2720*/  HMMA.16816.F32.BF16 R76, R24, R46, R76 ;  /* 0x0000002e184c723c */ /* 0x020fe2000004184c */
[----:B------:R-:W-:-:S04]  /*2730*/  IMAD.WIDE R94, R127, 0x2, R94 ;  /* 0x000000027f5e7825 */ /* 0x000fc800078e025e */
[----:B------:R-:W-:-:S03]  /*2740*/  IMAD.WIDE R96, R127, 0x2, R96 ;  /* 0x000000027f607825 */ /* 0x000fc600078e0260 */
[----:B------:R-:W-:Y:S01]  /*2750*/  HMMA.16816.F32.BF16 R72, R24, R42, R72 ;  /* 0x0000002a1848723c */ /* 0x000fe20000041848 */
        /* <DEDUP_REMOVED lines=8> */
[C---:B------:R-:W-:Y:S08]  /*27e0*/  HMMA.16816.F32.BF16 R60, R48.reuse, R46, R60 ;  /* 0x0000002e303c723c */ /* 0x040ff0000004183c */
[C---:B------:R-:W-:Y:S08]  /*27f0*/  HMMA.16816.F32.BF16 R56, R48.reuse, R42, R56 ;  /* 0x0000002a3038723c */ /* 0x040ff00000041838 */
[C---:B------:R-:W-:Y:S08]  /*2800*/  HMMA.16816.F32.BF16 R52, R48.reuse, R38, R52 ;  /* 0x000000263034723c */ /* 0x040ff00000041834 */
[----:B------:R-:W-:Y:S01]  /*2810*/  HMMA.16816.F32.BF16 R20, R48, R34, R20 ;  /* 0x000000223014723c */ /* 0x000fe20000041814 */
[----:B------:R-:W-:Y:S07]  /*2820*/  @P0 BRA `(.L_x_2) ;  /* 0xfffff40000000947 */ /* 0x000fee000383ffff */
[----:B------:R-:W-:-:S08]  /*2830*/  NOP ;  /* 0x0000000000007918 */ /* 0x000fd00000000000 */
[----:B------:R-:W-:Y:S02]  /*2840*/  F2FP.BF16.PACK_AB R4, R59, R63 ;  /* 0x0000003f3b04723e */ /* 0x000fe400000010ff */
[----:B------:R-:W-:-:S02]  /*2850*/  F2FP.BF16.PACK_AB R6, R75, R79 ;  /* 0x0000004f4b06723e */ /* 0x000fc400000010ff */
[----:B------:R-:W-:Y:S02]  /*2860*/  F2FP.BF16.PACK_AB R8, R57, R61 ;  /* 0x0000003d3908723e */ /* 0x000fe400000010ff */
[----:B------:R-:W-:Y:S02]  /*2870*/  F2FP.BF16.PACK_AB R10, R73, R77 ;  /* 0x0000004d490a723e */ /* 0x000fe400000010ff */
[----:B------:R-:W-:Y:S02]  /*2880*/  F2FP.BF16.PACK_AB R5, R23, R55 ;  /* 0x000000371705723e */ /* 0x000fe400000010ff */
[----:B------:R-:W-:Y:S02]  /*2890*/  F2FP.BF16.PACK_AB R59, R22, R54 ;  /* 0x00000036163b723e */ /* 0x000fe400000010ff */
        /* <DEDUP_REMOVED lines=10> */
.L_x_1:
[----:B------:R-:W-:Y:S01]  /*2940*/  SHF.R.S32.HI R12, RZ, 0x4, R0 ;  /* 0x00000004ff0c7819 */ /* 0x000fe20000011400 */
[C---:B------:R-:W-:Y:S01]  /*2950*/  IMAD.SHL.U32 R13, R0.reuse, 0x20, RZ ;  /* 0x00000020000d7824 */ /* 0x040fe200078e00ff */
[----:B------:R-:W-:Y:S01]  /*2960*/  BAR.SYNC.DEFER_BLOCKING 0x0 ;  /* 0x0000000000007b1d */ /* 0x000fe20000010000 */
[----:B------:R-:W-:Y:S02]  /*2970*/  LOP3.LUT R14, R0, 0xc, RZ, 0xc0, !PT ;  /* 0x0000000c000e7812 */ /* 0x000fe400078ec0ff */
[----:B------:R-:W-:Y:S02]  /*2980*/  SGXT R12, R12, 0x1 ;  /* 0x000000010c0c781a */ /* 0x000fe40000000200 */
[----:B------:R-:W-:Y:S02]  /*2990*/  LOP3.LUT R0, R13, 0x400, RZ, 0xc0, !PT ;  /* 0x000004000d007812 */ /* 0x000fe400078ec0ff */
[----:B------:R-:W-:-:S02]  /*29a0*/  LOP3.LUT R12, R12, 0x808, RZ, 0xc0, !PT ;  /* 0x000008080c0c7812 */ /* 0x000fc400078ec0ff */
[----:B------:R-:W-:Y:S01]  /*29b0*/  LOP3.LUT R15, R13, 0x60, RZ, 0xc0, !PT ;  /* 0x000000600d0f7812 */ /* 0x000fe200078ec0ff */
[----:B------:R-:W-:Y:S01]  /*29c0*/  IMAD R0, R3, 0x2, R0 ;  /* 0x0000000203007824 */ /* 0x000fe200078e0200 */
[----:B------:R-:W-:Y:S02]  /*29d0*/  LOP3.LUT R3, R12, 0x78, R81, 0x78, !PT ;  /* 0x000000780c037812 */ /* 0x000fe400078e7851 */
[----:B------:R-:W-:Y:S01]  /*29e0*/  LOP3.LUT R81, R81, 0x380, RZ, 0xc0, !PT ;  /* 0x0000038051517812 */ /* 0x000fe200078ec0ff */
[----:B------:R-:W-:Y:S01]  /*29f0*/  IMAD R15, R14, 0x200, R15 ;  /* 0x000002000e0f7824 */ /* 0x000fe200078e020f */
[----:B------:R-:W-:Y:S01]  /*2a00*/  ISETP.GE.AND P0, PT, R80, c[0x0][0x178], PT ;  /* 0x00005e0050007a0c */ /* 0x000fe20003f06270 */
[----:B------:R-:W-:Y:S01]  /*2a10*/  IMAD.IADD R12, R0, 0x1, R3 ;  /* 0x00000001000c7824 */ /* 0x000fe200078e0203 */
[C---:B------:R-:W-:Y:S01]  /*2a20*/  LOP3.LUT R3, R19.reuse, 0x3c, R2, 0xfe, !PT ;  /* 0x0000003c13037812 */ /* 0x040fe200078efe02 */
[----:B------:R-:W-:Y:S01]  /*2a30*/  IMAD R14, R14, 0x2, R15 ;  /* 0x000000020e0e7824 */ /* 0x000fe200078e020f */
[----:B------:R-:W-:Y:S01]  /*2a40*/  LOP3.LUT R0, R19, R2, RZ, 0xfc, !PT ;  /* 0x0000000213007212 */ /* 0x000fe200078efcff */
[----:B------:R-:W-:Y:S01]  /*2a50*/  IMAD R80, R80, c[0x0][0x194], RZ ;  /* 0x0000650050507a24 */ /* 0x000fe200078e02ff */
[----:B------:R-:W-:Y:S01]  /*2a60*/  LOP3.LUT R13, R12, 0x10, RZ, 0x3c, !PT ;  /* 0x000000100c0d7812 */ /* 0x000fe200078e3cff */
[----:B------:R-:W-:Y:S01]  /*2a70*/  IMAD.IADD R81, R81, 0x1, R14 ;  /* 0x0000000151517824 */ /* 0x000fe200078e020e */
[C-C-:B------:R-:W-:Y:S01]  /*2a80*/  LOP3.LUT R28, R19.reuse, 0x3a, R2.reuse, 0xfe, !PT ;  /* 0x0000003a131c7812 */ /* 0x140fe200078efe02 */
[----:B------:R-:W-:Y:S01]  /*2a90*/  STS.64 [R12], R72 ;  /* 0x000000480c007388 */ /* 0x000fe20000000a00 */
[----:B------:R-:W-:-:S02]  /*2aa0*/  LOP3.LUT R29, R19, 0x38, R2, 0xfe, !PT ;  /* 0x00000038131d7812 */ /* 0x000fc400078efe02 */
[C---:B------:R-:W-:Y:S01]  /*2ab0*/  LOP3.LUT R15, R81.reuse, 0x10, RZ, 0x3c, !PT ;  /* 0x00000010510f7812 */ /* 0x040fe200078e3cff */
[----:B------:R0:W-:Y:S01]  /*2ac0*/  STS.64 [R12+0x200], R10 ;  /* 0x0002000a0c007388 */ /* 0x0001e20000000a00 */
[----:B------:R-:W-:Y:S02]  /*2ad0*/  LOP3.LUT R17, R81, 0x18, RZ, 0x3c, !PT ;  /* 0x0000001851117812 */ /* 0x000fe400078e3cff */
[C-C-:B------:R-:W-:Y:S01]  /*2ae0*/  LOP3.LUT R30, R19.reuse, 0x36, R2.reuse, 0xfe, !PT ;  /* 0x00000036131e7812 */ /* 0x140fe200078efe02 */
[----:B------:R-:W-:Y:S01]  /*2af0*/  STS.64 [R12+0x100], R56 ;  /* 0x000100380c007388 */ /* 0x000fe20000000a00 */
[C-C-:B------:R-:W-:Y:S02]  /*2b00*/  LOP3.LUT R31, R19.reuse, 0x34, R2.reuse, 0xfe, !PT ;  /* 0x00000034131f7812 */ /* 0x140fe400078efe02 */
[C-C-:B------:R-:W-:Y:S01]  /*2b10*/  LOP3.LUT R32, R19.reuse, 0x32, R2.reuse, 0xfe, !PT ;  /* 0x0000003213207812 */ /* 0x140fe200078efe02 */
[----:B------:R-:W-:Y:S01]  /*2b20*/  STS.64 [R12+0x300], R8 ;  /* 0x000300080c007388 */ /* 0x000fe20000000a00 */
[----:B------:R-:W-:-:S02]  /*2b30*/  LOP3.LUT R33, R19, 0x30, R2, 0xfe, !PT ;  /* 0x0000003013217812 */ /* 0x000fc400078efe02 */
[--C-:B------:R-:W-:Y:S01]  /*2b40*/  LOP3.LUT R34, R19, 0x2e, R2.reuse, 0xfe, !PT ;  /* 0x0000002e13227812 */ /* 0x100fe200078efe02 */
[----:B------:R-:W-:Y:S01]  /*2b50*/  STS.64 [R13+0x1000], R74 ;  /* 0x0010004a0d007388 */ /* 0x000fe20000000a00 */
[----:B0-----:R-:W-:Y:S02]  /*2b60*/  LOP3.LUT R10, R81, 0x8, RZ, 0x3c, !PT ;  /* 0x00000008510a7812 */ /* 0x001fe400078e3cff */
[C-C-:B------:R-:W-:Y:S01]  /*2b70*/  LOP3.LUT R48, R19.reuse, 0x2c, R2.reuse, 0xfe, !PT ;  /* 0x0000002c13307812 */ /* 0x140fe200078efe02 */
[----:B------:R-:W-:Y:S01]  /*2b80*/  STS.64 [R13+0x1200], R6 ;  /* 0x001200060d007388 */ /* 0x000fe20000000a00 */
[C-C-:B------:R-:W-:Y:S02]  /*2b90*/  LOP3.LUT R50, R19.reuse, 0x2a, R2.reuse, 0xfe, !PT ;  /* 0x0000002a13327812 */ /* 0x140fe400078efe02 */
[C-C-:B------:R-:W-:Y:S01]  /*2ba0*/  LOP3.LUT R51, R19.reuse, 0x28, R2.reuse, 0xfe, !PT ;  /* 0x0000002813337812 */ /* 0x140fe200078efe02 */
[----:B------:R-:W-:Y:S01]  /*2bb0*/  STS.64 [R13+0x1100], R58 ;  /* 0x0011003a0d007388 */ /* 0x000fe20000000a00 */
[----:B------:R-:W-:-:S02]  /*2bc0*/  LOP3.LUT R52, R19, 0x26, R2, 0xfe, !PT ;  /* 0x0000002613347812 */ /* 0x000fc400078efe02 */
[C-C-:B------:R-:W-:Y:S01]  /*2bd0*/  LOP3.LUT R53, R19.reuse, 0x24, R2.reuse, 0xfe, !PT ;  /* 0x0000002413357812 */ /* 0x140fe200078efe02 */
[----:B------:R-:W-:Y:S01]  /*2be0*/  STS.64 [R13+0x1300], R4 ;  /* 0x001300040d007388 */ /* 0x000fe20000000a00 */
[C-C-:B------:R-:W-:Y:S02]  /*2bf0*/  LOP3.LUT R54, R19.reuse, 0x22, R2.reuse, 0xfe, !PT ;  /* 0x0000002213367812 */ /* 0x140fe400078efe02 */
[C-C-:B------:R-:W-:Y:S01]  /*2c00*/  LOP3.LUT R55, R19.reuse, 0x20, R2.reuse, 0xfe, !PT ;  /* 0x0000002013377812 */ /* 0x140fe200078efe02 */
[----:B------:R-:W-:Y:S01]  /*2c10*/  BAR.SYNC.DEFER_BLOCKING 0x0 ;  /* 0x0000000000007b1d */ /* 0x000fe20000010000 */
[C-C-:B------:R-:W-:Y:S02]  /*2c20*/  LOP3.LUT R46, R19.reuse, 0x3e, R2.reuse, 0xfe, !PT ;  /* 0x0000003e132e7812 */ /* 0x140fe400078efe02 */
[C-C-:B------:R-:W-:Y:S02]  /*2c30*/  LOP3.LUT R35, R19.reuse, 0x1e, R2.reuse, 0xfe, !PT ;  /* 0x0000001e13237812 */ /* 0x140fe400078efe02 */
[----:B------:R-:W-:-:S02]  /*2c40*/  LOP3.LUT R36, R19, 0x1c, R2, 0xfe, !PT ;  /* 0x0000001c13247812 */ /* 0x000fc400078efe02 */
[C-C-:B------:R-:W-:Y:S02]  /*2c50*/  LOP3.LUT R37, R19.reuse, 0x1a, R2.reuse, 0xfe, !PT ;  /* 0x0000001a13257812 */ /* 0x140fe400078efe02 */
[C-C-:B------:R-:W-:Y:S02]  /*2c60*/  LOP3.LUT R38, R19.reuse, 0x18, R2.reuse, 0xfe, !PT ;  /* 0x0000001813267812 */ /* 0x140fe400078efe02 */
[C-C-:B------:R-:W-:Y:S02]  /*2c70*/  LOP3.LUT R39, R19.reuse, 0x16, R2.reuse, 0xfe, !PT ;  /* 0x0000001613277812 */ /* 0x140fe400078efe02 */
[C-C-:B------:R-:W-:Y:S02]  /*2c80*/  LOP3.LUT R40, R19.reuse, 0x14, R2.reuse, 0xfe, !PT ;  /* 0x0000001413287812 */ /* 0x140fe400078efe02 */
[C-C-:B------:R-:W-:Y:S02]  /*2c90*/  LOP3.LUT R41, R19.reuse, 0x12, R2.reuse, 0xfe, !PT ;  /* 0x0000001213297812 */ /* 0x140fe400078efe02 */
[----:B------:R-:W-:-:S02]  /*2ca0*/  LOP3.LUT R42, R19, 0x10, R2, 0xfe, !PT ;  /* 0x00000010132a7812 */ /* 0x000fc400078efe02 */
[C-C-:B------:R-:W-:Y:S02]  /*2cb0*/  LOP3.LUT R43, R19.reuse, 0xe, R2.reuse, 0xfe, !PT ;  /* 0x0000000e132b7812 */ /* 0x140fe400078efe02 */
[C-C-:B------:R-:W-:Y:S02]  /*2cc0*/  LOP3.LUT R27, R19.reuse, 0xc, R2.reuse, 0xfe, !PT ;  /* 0x0000000c131b7812 */ /* 0x140fe400078efe02 */
[C-C-:B------:R-:W-:Y:S01]  /*2cd0*/  LOP3.LUT R26, R19.reuse, 0xa, R2.reuse, 0xfe, !PT ;  /* 0x0000000a131a7812 */ /* 0x140fe200078efe02 */
[----:B------:R-:W0:Y:S01]  /*2ce0*/  LDS.64 R12, [R81] ;  /* 0x00000000510c7984 */ /* 0x000e220000000a00 */
[C-C-:B------:R-:W-:Y:S02]  /*2cf0*/  LOP3.LUT R25, R19.reuse, 0x8, R2.reuse, 0xfe, !PT ;  /* 0x0000000813197812 */ /* 0x140fe400078efe02 */
[C-C-:B------:R-:W-:Y:S01]  /*2d00*/  LOP3.LUT R23, R19.reuse, 0x6, R2.reuse, 0xfe, !PT ;  /* 0x0000000613177812 */ /* 0x140fe200078efe02 */
[----:B------:R-:W1:Y:S01]  /*2d10*/  LDS.64 R8, [R10] ;  /* 0x000000000a087984 */ /* 0x000e620000000a00 */
[----:B------:R-:W-:-:S02]  /*2d20*/  LOP3.LUT R14, R19, 0x4, R2, 0xfe, !PT ;  /* 0x00000004130e7812 */ /* 0x000fc400078efe02 */
[----:B------:R-:W-:Y:S01]  /*2d30*/  LOP3.LUT R19, R19, 0x2, R2, 0xfe, !PT ;  /* 0x0000000213137812 */ /* 0x000fe200078efe02 */
[----:B------:R-:W2:Y:S01]  /*2d40*/  LDS.64 R6, [R15] ;  /* 0x000000000f067984 */ /* 0x000ea20000000a00 */
[----:B------:R-:W-:Y:S01]  /*2d50*/  ISETP.LT.AND P1, PT, R3, c[0x0][0x17c], !P0 ;  /* 0x00005f0003007a0c */ /* 0x000fe20004721270 */
[----:B------:R-:W-:Y:S01]  /*2d60*/  IMAD R44, R14, c[0x0][0x198], RZ ;  /* 0x000066000e2c7a24 */ /* 0x000fe200078e02ff */
[----:B------:R-:W-:Y:S01]  /*2d70*/  LEA R47, P4, R80, c[0x0][0x170], 0x1 ;  /* 0x00005c00502f7a11 */ /* 0x000fe200078808ff */
[----:B------:R-:W3:Y:S01]  /*2d80*/  LDS.64 R4, [R17] ;  /* 0x0000000011047984 */ /* 0x000ee20000000a00 */
[----:B------:R-:W-:Y:S01]  /*2d90*/  IMAD R16, R19, c[0x0][0x198], RZ ;  /* 0x0000660013107a24 */ /* 0x000fe200078e02ff */
[C---:B------:R-:W-:Y:S01]  /*2da0*/  ISETP.LT.AND P2, PT, R0.reuse, c[0x0][0x17c], !P0 ;  /* 0x00005f0000007a0c */ /* 0x040fe20004741270 */
[----:B------:R-:W-:Y:S01]  /*2db0*/  IMAD R0, R0, c[0x0][0x198], RZ ;  /* 0x0000660000007a24 */ /* 0x000fe200078e02ff */
[----:B------:R-:W4:Y:S01]  /*2dc0*/  LDS.64 R2, [R81+0x400] ;  /* 0x0004000051027984 */ /* 0x000f220000000a00 */
[----:B------:R-:W-:Y:S01]  /*2dd0*/  LEA.HI.X.SX32 R49, R80, c[0x0][0x174], 0x1, P4 ;  /* 0x00005d0050317a11 */ /* 0x000fe200020f0eff */
[----:B------:R-:W-:Y:S01]  /*2de0*/  IMAD R45, R23, c[0x0][0x198], RZ ;  /* 0x00006600172d7a24 */ /* 0x000fe200078e02ff */
[----:B------:R-:W-:Y:S01]  /*2df0*/  LEA R20, P4, R16, R47, 0x1 ;  /* 0x0000002f10147211 */ /* 0x000fe200078808ff */
[----:B------:R-:W5:Y:S01]  /*2e00*/  LDS.64 R10, [R10+0x400] ;  /* 0x000400000a0a7984 */ /* 0x000f620000000a00 */
[----:B------:R-:W-:-:S02]  /*2e10*/  ISETP.LT.AND P3, PT, R14, c[0x0][0x17c], !P0 ;  /* 0x00005f000e007a0c */ /* 0x000fc40004761270 */
[----:B------:R-:W-:Y:S01]  /*2e20*/  LEA.HI.X.SX32 R21, R16, R49, 0x1, P4 ;  /* 0x0000003110157211 */ /* 0x000fe200020f0eff */
[----:B------:R-:W5:Y:S01]  /*2e30*/  LDS.64 R14, [R15+0x400] ;  /* 0x000400000f0e7984 */ /* 0x000f620000000a00 */
[----:B------:R-:W-:Y:S02]  /*2e40*/  ISETP.LT.AND P5, PT, R19, c[0x0][0x17c], !P0 ;  /* 0x00005f0013007a0c */ /* 0x000fe400047a1270 */
[CC--:B------:R-:W-:Y:S01]  /*2e50*/  LEA R18, P6, R0.reuse, R47.reuse, 0x1 ;  /* 0x0000002f00127211 */ /* 0x0c0fe200078c08ff */
[----:B------:R-:W5:Y:S01]  /*2e60*/  LDS.64 R16, [R17+0x400] ;  /* 0x0004000011107984 */ /* 0x000f620000000a00 */
[----:B------:R-:W-:Y:S02]  /*2e70*/  LEA R24, P4, R45, R47, 0x1 ;  /* 0x0000002f2d187211 */ /* 0x000fe400078808ff */
[----:B------:R-:W-:Y:S02]  /*2e80*/  LEA.HI.X.SX32 R19, R0, R49, 0x1, P6 ;  /* 0x0000003100137211 */ /* 0x000fe400030f0eff */
[----:B------:R-:W-:-:S03]  /*2e90*/  LEA R22, P6, R44, R47, 0x1 ;  /* 0x0000002f2c167211 */ /* 0x000fc600078c08ff */
[----:B0-----:R0:W-:Y:S01]  /*2ea0*/  @P2 STG.E.U16 [R18.64], R12 ;  /* 0x0000000c12002986 */ /* 0x0011e2000c101506 */
[----:B------:R-:W-:Y:S02]  /*2eb0*/  ISETP.LT.AND P2, PT, R23, c[0x0][0x17c], !P0 ;  /* 0x00005f0017007a0c */ /* 0x000fe40004741270 */
[-C--:B------:R-:W-:Y:S01]  /*2ec0*/  LEA.HI.X.SX32 R23, R44, R49.reuse, 0x1, P6 ;  /* 0x000000312c177211 */ /* 0x080fe200030f0eff */
[----:B-1----:R1:W-:Y:S01]  /*2ed0*/  @P5 STG.E.U16 [R20.64], R8 ;  /* 0x0000000814005986 */ /* 0x0023e2000c101506 */
[C---:B------:R-:W-:Y:S01]  /*2ee0*/  IMAD R44, R25.reuse, c[0x0][0x198], RZ ;  /* 0x00006600192c7a24 */ /* 0x040fe200078e02ff */
[----:B------:R-:W-:Y:S02]  /*2ef0*/  ISETP.LT.AND P5, PT, R25, c[0x0][0x17c], !P0 ;  /* 0x00005f0019007a0c */ /* 0x000fe400047a1270 */
[----:B------:R-:W-:Y:S01]  /*2f00*/  LEA.HI.X.SX32 R25, R45, R49, 0x1, P4 ;  /* 0x000000312d197211 */ /* 0x000fe200020f0eff */
[C---:B------:R-:W-:Y:S01]  /*2f10*/  IMAD R45, R26.reuse, c[0x0][0x198], RZ ;  /* 0x000066001a2d7a24 */ /* 0x040fe200078e02ff */
[----:B--2---:R-:W-:Y:S01]  /*2f20*/  @P3 STG.E.U16 [R22.64], R6 ;  /* 0x0000000616003986 */ /* 0x004fe2000c101506 */
[----:B------:R-:W-:-:S02]  /*2f30*/  ISETP.LT.AND P3, PT, R26, c[0x0][0x17c], !P0 ;  /* 0x00005f001a007a0c */ /* 0x000fc40004761270 */
[C---:B0-----:R-:W-:Y:S01]  /*2f40*/  LEA R18, P4, R44.reuse, R47, 0x1 ;  /* 0x0000002f2c127211 */ /* 0x041fe200078808ff */
[----:B---3--:R0:W-:Y:S01]  /*2f50*/  @P2 STG.E.U16 [R24.64], R4 ;  /* 0x0000000418002986 */ /* 0x0081e2000c101506 */
[C---:B------:R-:W-:Y:S01]  /*2f60*/  ISETP.LT.AND P2, PT, R27.reuse, c[0x0][0x17c], !P0 ;  /* 0x00005f001b007a0c */ /* 0x040fe20004741270 */
[----:B-1----:R-:W-:Y:S01]  /*2f70*/  IMAD R21, R27, c[0x0][0x198], RZ ;  /* 0x000066001b157a24 */ /* 0x002fe200078e02ff */
[----:B------:R-:W-:Y:S02]  /*2f80*/  LEA.HI.X.SX32 R19, R44, R49, 0x1, P4 ;  /* 0x000000312c137211 */ /* 0x000fe400020f0eff */
[C---:B------:R-:W-:Y:S01]  /*2f90*/  ISETP.LT.AND P4, PT, R43.reuse, c[0x0][0x17c], !P0 ;  /* 0x00005f002b007a0c */ /* 0x040fe20004781270 */
[----:B------:R-:W-:Y:S01]  /*2fa0*/  IMAD R43, R43, c[0x0][0x198], RZ ;  /* 0x000066002b2b7a24 */ /* 0x000fe200078e02ff */
[-C--:B------:R-:W-:Y:S01]  /*2fb0*/  LEA R26, P6, R45, R47.reuse, 0x1 ;  /* 0x0000002f2d1a7211 */ /* 0x080fe200078c08ff */
[----:B----4-:R-:W-:Y:S01]  /*2fc0*/  @P5 STG.E.U16 [R18.64], R2 ;  /* 0x0000000212005986 */ /* 0x010fe2000c101506 */
[----:B------:R-:W-:-:S02]  /*2fd0*/  LEA R20, P5, R21, R47, 0x1 ;  /* 0x0000002f15147211 */ /* 0x000fc400078a08ff */
[----:B------:R-:W-:Y:S01]  /*2fe0*/  LEA.HI.X.SX32 R27, R45, R49, 0x1, P6 ;  /* 0x000000312d1b7211 */ /* 0x000fe200030f0eff */
[C---:B0-----:R-:W-:Y:S01]  /*2ff0*/  IMAD R25, R42.reuse, c[0x0][0x198], RZ ;  /* 0x000066002a197a24 */ /* 0x041fe200078e02ff */
[----:B------:R-:W-:Y:S02]  /*3000*/  LEA R22, P6, R43, R47, 0x1 ;  /* 0x0000002f2b167211 */ /* 0x000fe400078c08ff */
[-C--:B------:R-:W-:Y:S01]  /*3010*/  LEA.HI.X.SX32 R21, R21, R49.reuse, 0x1, P5 ;  /* 0x0000003115157211 */ /* 0x080fe200028f0eff */
[----:B-----5:R0:W-:Y:S01]  /*3020*/  @P3 STG.E.U16 [R26.64], R10 ;  /* 0x0000000a1a003986 */ /* 0x0201e2000c101506 */
[----:B------:R-:W-:Y:S02]  /*3030*/  LEA.HI.X.SX32 R23, R43, R49, 0x1, P6 ;  /* 0x000000312b177211 */ /* 0x000fe400030f0eff */
[----:B------:R-:W-:Y:S01]  /*3040*/  ISETP.LT.AND P5, PT, R42, c[0x0][0x17c], !P0 ;  /* 0x00005f002a007a0c */ /* 0x000fe200047a1270 */
[----:B------:R1:W-:Y:S01]  /*3050*/  @P2 STG.E.U16 [R20.64], R14 ;  /* 0x0000000e14002986 */ /* 0x0003e2000c101506 */
[----:B------:R-:W-:-:S02]  /*3060*/  LEA R24, P2, R25, R47, 0x1 ;  /* 0x0000002f19187211 */ /* 0x000fc400078408ff */
[----:B------:R-:W-:Y:S01]  /*3070*/  PRMT R12, R12, 0x7632, R12 ;  /* 0x000076320c0c7816 */ /* 0x000fe2000000000c */
[----:B------:R2:W-:Y:S01]  /*3080*/  @P4 STG.E.U16 [R22.64], R16 ;  /* 0x0000001016004986 */ /* 0x0005e2000c101506 */
[C---:B------:R-:W-:Y:S01]  /*3090*/  ISETP.LT.AND P4, PT, R41.reuse, c[0x0][0x17c], !P0 ;  /* 0x00005f0029007a0c */ /* 0x040fe20004781270 */
[----:B------:R-:W-:Y:S01]  /*30a0*/  IMAD R41, R41, c[0x0][0x198], RZ ;  /* 0x0000660029297a24 */ /* 0x000fe200078e02ff */
[----:B------:R-:W-:Y:S01]  /*30b0*/  LEA.HI.X.SX32 R25, R25, R49, 0x1, P2 ;  /* 0x0000003119197211 */ /* 0x000fe200010f0eff */
[----:B0-----:R-:W-:Y:S01]  /*30c0*/  IMAD.MOV.U32 R27, RZ, RZ, c[0x0][0x198] ;  /* 0x00006600ff1b7624 */ /* 0x001fe200078e00ff */
[C---:B------:R-:W-:Y:S01]  /*30d0*/  ISETP.LT.AND P2, PT, R40.reuse, c[0x0][0x17c], !P0 ;  /* 0x00005f0028007a0c */ /* 0x040fe20004741270 */
[----:B------:R-:W-:Y:S01]  /*30e0*/  IMAD R40, R40, c[0x0][0x198], RZ ;  /* 0x0000660028287a24 */ /* 0x000fe200078e02ff */
[-C--:B------:R-:W-:Y:S01]  /*30f0*/  LEA R18, P6, R41, R47.reuse, 0x1 ;  /* 0x0000002f29127211 */ /* 0x080fe200078c08ff */
[----:B------:R0:W-:Y:S01]  /*3100*/  @P5 STG.E.U16 [R24.64], R12 ;  /* 0x0000000c18005986 */ /* 0x0001e2000c101506 */
[----:B------:R-:W-:Y:S01]  /*3110*/  PRMT R8, R8, 0x7632, R8 ;  /* 0x0000763208087816 */ /* 0x000fe20000000008 */
[----:B------:R-:W-:Y:S01]  /*3120*/  IMAD R0, R27, 0x20, R0 ;  /* 0x000000201b007824 */ /* 0x000fe200078e0200 */
[----:B-1----:R-:W-:-:S02]  /*3130*/  LEA R20, P5, R40, R47, 0x1 ;  /* 0x0000002f28147211 */ /* 0x002fc400078a08ff */
[-C--:B------:R-:W-:Y:S02]  /*3140*/  LEA.HI.X.SX32 R19, R41, R49.reuse, 0x1, P6 ;  /* 0x0000003129137211 */ /* 0x080fe400030f0eff */
[C---:B------:R-:W-:Y:S01]  /*3150*/  ISETP.LT.AND P6, PT, R39.reuse, c[0x0][0x17c], !P0 ;  /* 0x00005f0027007a0c */ /* 0x040fe200047c1270 */
[----:B------:R-:W-:Y:S01]  /*3160*/  IMAD R39, R39, c[0x0][0x198], RZ ;  /* 0x0000660027277a24 */ /* 0x000fe200078e02ff */
[----:B------:R-:W-:Y:S01]  /*3170*/  LEA.HI.X.SX32 R21, R40, R49, 0x1, P5 ;  /* 0x0000003128157211 */ /* 0x000fe200028f0eff */
[----:B------:R1:W-:Y:S01]  /*3180*/  @P4 STG.E.U16 [R18.64], R8 ;  /* 0x0000000812004986 */ /* 0x0003e2000c101506 */
[----:B------:R-:W-:Y:S02]  /*3190*/  PRMT R10, R6, 0x7632, R10 ;  /* 0x00007632060a7816 */ /* 0x000fe4000000000a */
[C---:B--2---:R-:W-:Y:S02]  /*31a0*/  LEA R22, P4, R39.reuse, R47, 0x1 ;  /* 0x0000002f27167211 */ /* 0x044fe400078808ff */
[----:B------:R-:W-:Y:S01]  /*31b0*/  PRMT R2, R4, 0x7632, R2 ;  /* 0x0000763204027816 */ /* 0x000fe20000000002 */
[----:B------:R2:W-:Y:S01]  /*31c0*/  @P2 STG.E.U16 [R20.64], R10 ;  /* 0x0000000a14002986 */ /* 0x0005e2000c101506 */
[C---:B------:R-:W-:Y:S01]  /*31d0*/  ISETP.LT.AND P2, PT, R38.reuse, c[0x0][0x17c], !P0 ;  /* 0x00005f0026007a0c */ /* 0x040fe20004741270 */
[----:B------:R-:W-:Y:S01]  /*31e0*/  IMAD R38, R38, c[0x0][0x198], RZ ;  /* 0x0000660026267a24 */ /* 0x000fe200078e02ff */
[----:B------:R-:W-:Y:S01]  /*31f0*/  LEA.HI.X.SX32 R23, R39, R49, 0x1, P4 ;  /* 0x0000003127177211 */ /* 0x000fe200020f0eff */
[C---:B------:R-:W-:Y:S01]  /*3200*/  IMAD R4, R37.reuse, c[0x0][0x198], RZ ;  /* 0x0000660025047a24 */ /* 0x040fe200078e02ff */
[----:B------:R-:W-:-:S02]  /*3210*/  ISETP.LT.AND P4, PT, R37, c[0x0][0x17c], !P0 ;  /* 0x00005f0025007a0c */ /* 0x000fc40004781270 */
[-C--:B0-----:R-:W-:Y:S01]  /*3220*/  LEA R24, P5, R38, R47.reuse, 0x1 ;  /* 0x0000002f26187211 */ /* 0x081fe200078a08ff */
[----:B------:R0:W-:Y:S01]  /*3230*/  @P6 STG.E.U16 [R22.64], R2 ;  /* 0x0000000216006986 */ /* 0x0001e2000c101506 */
[----:B-1----:R-:W-:Y:S02]  /*3240*/  LEA R18, P6, R4, R47, 0x1 ;  /* 0x0000002f04127211 */ /* 0x002fe400078c08ff */
[----:B------:R-:W-:Y:S02]  /*3250*/  PRMT R12, R2, 0x7632, R12 ;  /* 0x00007632020c7816 */ /* 0x000fe4000000000c */
[-C--:B------:R-:W-:Y:S02]  /*3260*/  LEA.HI.X.SX32 R25, R38, R49.reuse, 0x1, P5 ;  /* 0x0000003126197211 */ /* 0x080fe400028f0eff */
[----:B--2---:R-:W-:Y:S02]  /*3270*/  PRMT R10, R10, 0x7632, R10 ;  /* 0x000076320a0a7816 */ /* 0x004fe4000000000a */
[----:B------:R-:W-:Y:S01]  /*3280*/  LEA.HI.X.SX32 R19, R4, R49, 0x1, P6 ;  /* 0x0000003104137211 */ /* 0x000fe200030f0eff */
[----:B------:R-:W-:Y:S01]  /*3290*/  @P2 STG.E.U16 [R24.64], R12 ;  /* 0x0000000c18002986 */ /* 0x000fe2000c101506 */
[C---:B------:R-:W-:Y:S01]  /*32a0*/  ISETP.LT.AND P5, PT, R36.reuse, c[0x0][0x17c], !P0 ;  /* 0x00005f0024007a0c */ /* 0x040fe200047a1270 */
[----:B------:R-:W-:Y:S01]  /*32b0*/  IMAD R36, R36, c[0x0][0x198], RZ ;  /* 0x0000660024247a24 */ /* 0x000fe200078e02ff */
[----:B------:R-:W-:Y:S01]  /*32c0*/  PRMT R14, R14, 0x7632, R14 ;  /* 0x000076320e0e7816 */ /* 0x000fe2000000000e */
[----:B------:R1:W-:Y:S01]  /*32d0*/  @P4 STG.E.U16 [R18.64], R10 ;  /* 0x0000000a12004986 */ /* 0x0003e2000c101506 */
[C---:B------:R-:W-:Y:S01]  /*32e0*/  ISETP.LT.AND P4, PT, R35.reuse, c[0x0][0x17c], !P0 ;  /* 0x00005f0023007a0c */ /* 0x040fe20004781270 */
[----:B------:R-:W-:Y:S01]  /*32f0*/  IMAD R35, R35, c[0x0][0x198], RZ ;  /* 0x0000660023237a24 */ /* 0x000fe200078e02ff */
[----:B------:R-:W-:Y:S01]  /*3300*/  LEA R20, P2, R36, R47, 0x1 ;  /* 0x0000002f24147211 */ /* 0x000fe200078408ff */
[----:B0-----:R-:W-:Y:S01]  /*3310*/  IMAD R2, R27, 0x2, R0 ;  /* 0x000000021b027824 */ /* 0x001fe200078e0200 */
[----:B------:R-:W-:-:S02]  /*3320*/  PRMT R16, R16, 0x7632, R16 ;  /* 0x0000763210107816 */ /* 0x000fc40000000010 */
[----:B------:R-:W-:Y:S02]  /*3330*/  LEA.HI.X.SX32 R21, R36, R49, 0x1, P2 ;  /* 0x0000003124157211 */ /* 0x000fe400010f0eff */
[----:B------:R-:W-:Y:S02]  /*3340*/  ISETP.LT.AND P2, PT, R55, c[0x0][0x17c], !P0 ;  /* 0x00005f0037007a0c */ /* 0x000fe40004741270 */
[CC--:B------:R-:W-:Y:S01]  /*3350*/  LEA R22, P6, R35.reuse, R47.reuse, 0x1 ;  /* 0x0000002f23167211 */ /* 0x0c0fe200078c08ff */
[----:B------:R0:W-:Y:S01]  /*3360*/  @P5 STG.E.U16 [R20.64], R14 ;  /* 0x0000000e14005986 */ /* 0x0001e2000c101506 */
[----:B-1----:R-:W-:Y:S02]  /*3370*/  LEA R18, P5, R0, R47, 0x1 ;  /* 0x0000002f00127211 */ /* 0x002fe400078a08ff */
[----:B------:R-:W-:Y:S02]  /*3380*/  LEA.HI.X.SX32 R23, R35, R49, 0x1, P6 ;  /* 0x0000003123177211 */ /* 0x000fe400030f0eff */
[----:B------:R-:W-:-:S02]  /*3390*/  ISETP.LT.AND P6, PT, R54, c[0x0][0x17c], !P0 ;  /* 0x00005f0036007a0c */ /* 0x000fc400047c1270 */
[----:B------:R-:W-:Y:S01]  /*33a0*/  LEA.HI.X.SX32 R19, R0, R49, 0x1, P5 ;  /* 0x0000003100137211 */ /* 0x000fe200028f0eff */
[----:B------:R1:W-:Y:S01]  /*33b0*/  @P4 STG.E.U16 [R22.64], R16 ;  /* 0x0000001016004986 */ /* 0x0003e2000c101506 */
[C---:B------:R-:W-:Y:S01]  /*33c0*/  LEA R24, P5, R2.reuse, R47, 0x1 ;  /* 0x0000002f02187211 */ /* 0x040fe200078a08ff */
[----:B------:R-:W-:Y:S01]  /*33d0*/  IMAD R0, R27, 0x2, R2 ;  /* 0x000000021b007824 */ /* 0x000fe200078e0202 */
[----:B------:R-:W-:Y:S01]  /*33e0*/  ISETP.LT.AND P4, PT, R53, c[0x0][0x17c], !P0 ;  /* 0x00005f0035007a0c */ /* 0x000fe20004781270 */
[----:B------:R2:W-:Y:S01]  /*33f0*/  @P2 STG.E.U16 [R18.64], R13 ;  /* 0x0000000d12002986 */ /* 0x0005e2000c101506 */
[----:B------:R-:W-:Y:S01]  /*3400*/  LEA.HI.X.SX32 R25, R2, R49, 0x1, P5 ;  /* 0x0000003102197211 */ /* 0x000fe200028f0eff */
[C---:B------:R-:W-:Y:S01]  /*3410*/  IMAD R2, R27.reuse, 0x2, R0 ;  /* 0x000000021b027824 */ /* 0x040fe200078e0200 */
[----:B0-----:R-:W-:Y:S02]  /*3420*/  LEA R20, P2, R0, R47, 0x1 ;  /* 0x0000002f00147211 */ /* 0x001fe400078408ff */
[----:B------:R-:W-:Y:S01]  /*3430*/  ISETP.LT.AND P5, PT, R52, c[0x0][0x17c], !P0 ;  /* 0x00005f0034007a0c */ /* 0x000fe200047a1270 */
[----:B------:R0:W-:Y:S01]  /*3440*/  @P6 STG.E.U16 [R24.64], R9 ;  /* 0x0000000918006986 */ /* 0x0001e2000c101506 */
[----:B------:R-:W-:Y:S01]  /*3450*/  LEA.HI.X.SX32 R21, R0, R49, 0x1, P2 ;  /* 0x0000003100157211 */ /* 0x000fe200010f0eff */
[----:B------:R-:W-:Y:S01]  /*3460*/  IMAD R0, R27, 0x2, R2 ;  /* 0x000000021b007824 */ /* 0x000fe200078e0202 */
[----:B-1----:R-:W-:-:S02]  /*3470*/  LEA R22, P6, R2, R47, 0x1 ;  /* 0x0000002f02167211 */ /* 0x002fc400078c08ff */
[----:B------:R-:W-:Y:S01]  /*3480*/  ISETP.LT.AND P2, PT, R51, c[0x0][0x17c], !P0 ;  /* 0x00005f0033007a0c */ /* 0x000fe20004741270 */
[----:B------:R1:W-:Y:S01]  /*3490*/  @P4 STG.E.U16 [R20.64], R7 ;  /* 0x0000000714004986 */ /* 0x0003e2000c101506 */
[----:B------:R-:W-:Y:S01]  /*34a0*/  LEA.HI.X.SX32 R23, R2, R49, 0x1, P6 ;  /* 0x0000003102177211 */ /* 0x000fe200030f0eff */
[C---:B------:R-:W-:Y:S01]  /*34b0*/  IMAD R2, R27.reuse, 0x2, R0 ;  /* 0x000000021b027824 */ /* 0x040fe200078e0200 */
[----:B--2---:R-:W-:Y:S02]  /*34c0*/  LEA R18, P4, R0, R47, 0x1 ;  /* 0x0000002f00127211 */ /* 0x004fe400078808ff */
[----:B------:R-:W-:Y:S01]  /*34d0*/  ISETP.LT.AND P6, PT, R50, c[0x0][0x17c], !P0 ;  /* 0x00005f0032007a0c */ /* 0x000fe200047c1270 */
[----:B------:R2:W-:Y:S01]  /*34e0*/  @P5 STG.E.U16 [R22.64], R5 ;  /* 0x0000000516005986 */ /* 0x0005e2000c101506 */
[----:B------:R-:W-:Y:S01]  /*34f0*/  LEA.HI.X.SX32 R19, R0, R49, 0x1, P4 ;  /* 0x0000003100137211 */ /* 0x000fe200020f0eff */
[----:B------:R-:W-:Y:S01]  /*3500*/  IMAD R0, R27, 0x2, R2 ;  /* 0x000000021b007824 */ /* 0x000fe200078e0202 */
[----:B0-----:R-:W-:-:S02]  /*3510*/  LEA R24, P5, R2, R47, 0x1 ;  /* 0x0000002f02187211 */ /* 0x001fc400078a08ff */
[----:B------:R-:W-:Y:S01]  /*3520*/  ISETP.LT.AND P4, PT, R48, c[0x0][0x17c], !P0 ;  /* 0x00005f0030007a0c */ /* 0x000fe20004781270 */
[----:B------:R0:W-:Y:S01]  /*3530*/  @P2 STG.E.U16 [R18.64], R3 ;  /* 0x0000000312002986 */ /* 0x0001e2000c101506 */
[----:B------:R-:W-:Y:S01]  /*3540*/  LEA.HI.X.SX32 R25, R2, R49, 0x1, P5 ;  /* 0x0000003102197211 */ /* 0x000fe200028f0eff */
[C---:B------:R-:W-:Y:S01]  /*3550*/  IMAD R2, R27.reuse, 0x2, R0 ;  /* 0x000000021b027824 */ /* 0x040fe200078e0200 */
[----:B-1----:R-:W-:Y:S02]  /*3560*/  LEA R20, P2, R0, R47, 0x1 ;  /* 0x0000002f00147211 */ /* 0x002fe400078408ff */
[----:B------:R-:W-:Y:S01]  /*3570*/  ISETP.LT.AND P5, PT, R34, c[0x0][0x17c], !P0 ;  /* 0x00005f0022007a0c */ /* 0x000fe200047a1270 */
[----:B------:R-:W-:Y:S01]  /*3580*/  @P6 STG.E.U16 [R24.64], R11 ;  /* 0x0000000b18006986 */ /* 0x000fe2000c101506 */
[----:B------:R-:W-:Y:S01]  /*3590*/  LEA.HI.X.SX32 R21, R0, R49, 0x1, P2 ;  /* 0x0000003100157211 */ /* 0x000fe200010f0eff */
[----:B------:R-:W-:Y:S01]  /*35a0*/  IMAD R0, R27, 0x2, R2 ;  /* 0x000000021b007824 */ /* 0x000fe200078e0202 */
[----:B--2---:R-:W-:-:S02]  /*35b0*/  LEA R22, P6, R2, R47, 0x1 ;  /* 0x0000002f02167211 */ /* 0x004fc400078c08ff */
[----:B------:R-:W-:Y:S01]  /*35c0*/  ISETP.LT.AND P2, PT, R32, c[0x0][0x17c], !P0 ;  /* 0x00005f0020007a0c */ /* 0x000fe20004741270 */
[----:B------:R1:W-:Y:S01]  /*35d0*/  @P4 STG.E.U16 [R20.64], R15 ;  /* 0x0000000f14004986 */ /* 0x0003e2000c101506 */
[----:B------:R-:W-:Y:S01]  /*35e0*/  LEA.HI.X.SX32 R23, R2, R49, 0x1, P6 ;  /* 0x0000003102177211 */ /* 0x000fe200030f0eff */
[----:B------:R-:W-:Y:S01]  /*35f0*/  IMAD R2, R27, 0x2, R0 ;  /* 0x000000021b027824 */ /* 0x000fe200078e0200 */
[C---:B0-----:R-:W-:Y:S02]  /*3600*/  LEA R18, P6, R0.reuse, R47, 0x1 ;  /* 0x0000002f00127211 */ /* 0x041fe400078c08ff */
[----:B------:R-:W-:Y:S01]  /*3610*/  ISETP.LT.AND P4, PT, R33, c[0x0][0x17c], !P0 ;  /* 0x00005f0021007a0c */ /* 0x000fe20004781270 */
[----:B------:R-:W-:Y:S01]  /*3620*/  @P5 STG.E.U16 [R22.64], R17 ;  /* 0x0000001116005986 */ /* 0x000fe2000c101506 */
[----:B------:R-:W-:Y:S01]  /*3630*/  LEA.HI.X.SX32 R19, R0, R49, 0x1, P6 ;  /* 0x0000003100137211 */ /* 0x000fe200030f0eff */
[----:B------:R-:W-:Y:S01]  /*3640*/  IMAD R0, R27, 0x2, R2 ;  /* 0x000000021b007824 */ /* 0x000fe200078e0202 */
[----:B------:R-:W-:-:S02]  /*3650*/  LEA R12, P6, R2, R47, 0x1 ;  /* 0x0000002f020c7211 */ /* 0x000fc400078c08ff */
[----:B------:R-:W-:Y:S02]  /*3660*/  PRMT R9, R13, 0x7632, R9 ;  /* 0x000076320d097816 */ /* 0x000fe40000000009 */
[----:B------:R-:W-:Y:S01]  /*3670*/  LEA.HI.X.SX32 R13, R2, R49, 0x1, P6 ;  /* 0x00000031020d7211 */ /* 0x000fe200030f0eff */
[----:B------:R-:W-:Y:S01]  /*3680*/  IMAD R2, R27, 0x2, R0 ;  /* 0x000000021b027824 */ /* 0x000fe200078e0200 */
[----:B------:R-:W-:Y:S02]  /*3690*/  PRMT R3, R9, 0x7632, R3 ;  /* 0x0000763209037816 */ /* 0x000fe40000000003 */
[----:B------:R-:W-:Y:S01]  /*36a0*/  ISETP.LT.AND P5, PT, R31, c[0x0][0x17c], !P0 ;  /* 0x00005f001f007a0c */ /* 0x000fe200047a1270 */
[C---:B------:R-:W-:Y:S01]  /*36b0*/  IMAD R4, R27.reuse, 0x2, R2 ;  /* 0x000000021b047824 */ /* 0x040fe200078e0202 */
[----:B------:R0:W-:Y:S01]  /*36c0*/  @P4 STG.E.U16 [R18.64], R9 ;  /* 0x0000000912004986 */ /* 0x0001e2000c101506 */
[-C--:B-1----:R-:W-:Y:S02]  /*36d0*/  LEA R20, P4, R2, R47.reuse, 0x1 ;  /* 0x0000002f02147211 */ /* 0x082fe400078808ff */
[----:B------:R-:W-:Y:S01]  /*36e0*/  IMAD R6, R27, 0x2, R4 ;  /* 0x000000021b067824 */ /* 0x000fe200078e0204 */
[----:B------:R1:W-:Y:S01]  /*36f0*/  @P2 STG.E.U16 [R12.64], R3 ;  /* 0x000000030c002986 */ /* 0x0003e2000c101506 */
[----:B------:R-:W-:-:S02]  /*3700*/  LEA R8, P2, R0, R47, 0x1 ;  /* 0x0000002f00087211 */ /* 0x000fc400078408ff */
[-C--:B------:R-:W-:Y:S02]  /*3710*/  LEA.HI.X.SX32 R21, R2, R49.reuse, 0x1, P4 ;  /* 0x0000003102157211 */ /* 0x080fe400020f0eff */
[----:B------:R-:W-:Y:S02]  /*3720*/  ISETP.LT.AND P4, PT, R30, c[0x0][0x17c], !P0 ;  /* 0x00005f001e007a0c */ /* 0x000fe40004781270 */
[----:B------:R-:W-:Y:S02]  /*3730*/  ISETP.LT.AND P3, PT, R29, c[0x0][0x17c], !P0 ;  /* 0x00005f001d007a0c */ /* 0x000fe40004761270 */
[----:B0-----:R-:W-:Y:S01]  /*3740*/  LEA.HI.X.SX32 R9, R0, R49, 0x1, P2 ;  /* 0x0000003100097211 */ /* 0x001fe200010f0eff */
[----:B------:R-:W-:Y:S01]  /*3750*/  IMAD R0, R27, 0x2, R6 ;  /* 0x000000021b007824 */ /* 0x000fe200078e0206 */
[-C--:B------:R-:W-:Y:S02]  /*3760*/  LEA R22, P6, R4, R47.reuse, 0x1 ;  /* 0x0000002f04167211 */ /* 0x080fe400078c08ff */
[----:B------:R-:W-:Y:S01]  /*3770*/  PRMT R11, R3, 0x7632, R11 ;  /* 0x00007632030b7816 */ /* 0x000fe2000000000b */
[----:B------:R-:W-:Y:S01]  /*3780*/  IMAD R2, R27, 0x2, R0 ;  /* 0x000000021b027824 */ /* 0x000fe200078e0200 */
[----:B-1----:R-:W-:-:S02]  /*3790*/  LEA R12, P2, R0, R47, 0x1 ;  /* 0x0000002f000c7211 */ /* 0x002fc400078408ff */
[-C--:B------:R-:W-:Y:S02]  /*37a0*/  LEA.HI.X.SX32 R23, R4, R49.reuse, 0x1, P6 ;  /* 0x0000003104177211 */ /* 0x080fe400030f0eff */
[----:B------:R-:W-:Y:S02]  /*37b0*/  LEA.HI.X.SX32 R13, R0, R49, 0x1, P2 ;  /* 0x00000031000d7211 */ /* 0x000fe400010f0eff */
[----:B------:R-:W-:Y:S02]  /*37c0*/  ISETP.LT.AND P2, PT, R28, c[0x0][0x17c], !P0 ;  /* 0x00005f001c007a0c */ /* 0x000fe40004741270 */
[----:B------:R-:W-:Y:S02]  /*37d0*/  ISETP.LT.AND P0, PT, R46, c[0x0][0x17c], !P0 ;  /* 0x00005f002e007a0c */ /* 0x000fe40004701270 */
[----:B------:R-:W-:Y:S02]  /*37e0*/  LEA R18, P6, R6, R47, 0x1 ;  /* 0x0000002f06127211 */ /* 0x000fe400078c08ff */
[----:B------:R-:W-:-:S02]  /*37f0*/  PRMT R4, R7, 0x7632, R4 ;  /* 0x0000763207047816 */ /* 0x000fc40000000004 */
[----:B------:R-:W-:Y:S02]  /*3800*/  PRMT R10, R5, 0x7632, R10 ;  /* 0x00007632050a7816 */ /* 0x000fe4000000000a */
[----:B------:R-:W-:Y:S01]  /*3810*/  LEA.HI.X.SX32 R19, R6, R49, 0x1, P6 ;  /* 0x0000003106137211 */ /* 0x000fe200030f0eff */
[----:B------:R0:W-:Y:S01]  /*3820*/  @P5 STG.E.U16 [R8.64], R4 ;  /* 0x0000000408005986 */ /* 0x0001e2000c101506 */
[----:B------:R-:W-:Y:S02]  /*3830*/  PRMT R0, R11, 0x7632, R0 ;  /* 0x000076320b007816 */ /* 0x000fe40000000000 */
[----:B------:R-:W-:Y:S01]  /*3840*/  PRMT R6, R15, 0x7632, R6 ;  /* 0x000076320f067816 */ /* 0x000fe20000000006 */
[----:B------:R0:W-:Y:S01]  /*3850*/  @P4 STG.E.U16 [R20.64], R10 ;  /* 0x0000000a14004986 */ /* 0x0001e2000c101506 */
[----:B------:R-:W-:-:S03]  /*3860*/  LEA R24, P6, R2, R47, 0x1 ;  /* 0x0000002f02187211 */ /* 0x000fc600078c08ff */
[----:B------:R0:W-:Y:S01]  /*3870*/  @P3 STG.E.U16 [R22.64], R11 ;  /* 0x0000000b16003986 */ /* 0x0001e2000c101506 */
[----:B------:R-:W-:-:S03]  /*3880*/  LEA.HI.X.SX32 R25, R2, R49, 0x1, P6 ;  /* 0x0000003102197211 */ /* 0x000fc600030f0eff */
[----:B------:R0:W-:Y:S04]  /*3890*/  @P2 STG.E.U16 [R18.64], R0 ;  /* 0x0000000012002986 */ /* 0x0001e8000c101506 */
[----:B------:R0:W-:Y:S01]  /*38a0*/  @P1 STG.E.U16 [R12.64], R6 ;  /* 0x000000060c001986 */ /* 0x0001e2000c101506 */
[----:B------:R-:W-:Y:S05]  /*38b0*/  @!P0 EXIT ;  /* 0x000000000000894d */ /* 0x000fea0003800000 */
[----:B0-----:R-:W-:-:S05]  /*38c0*/  PRMT R12, R17, 0x7632, R12 ;  /* 0x00007632110c7816 */ /* 0x001fca000000000c */
[----:B------:R-:W-:Y:S01]  /*38d0*/  STG.E.U16 [R24.64], R12 ;  /* 0x0000000c18007986 */ /* 0x000fe2000c101506 */
[----:B------:R-:W-:Y:S05]  /*38e0*/  EXIT ;  /* 0x000000000000794d */ /* 0x000fea0003800000 */
.L_x_3:
[----:B------:R-:W-:-:S00]  /*38f0*/  BRA `(.L_x_3) ;  /* 0xfffffff000007947 */ /* 0x000fc0000383ffff */
[----:B------:R-:W-:-:S00]  /*3900*/  NOP ;  /* 0x0000000000007918 */ /* 0x000fc00000000000 */
[----:B------:R-:W-:-:S00]  /*3910*/  NOP ;  /* 0x0000000000007918 */ /* 0x000fc00000000000 */
[----:B------:R-:W-:-:S00]  /*3920*/  NOP ;  /* 0x0000000000007918 */ /* 0x000fc00000000000 */
[----:B------:R-:W-:-:S00]  /*3930*/  NOP ;  /* 0x0000000000007918 */ /* 0x000fc00000000000 */
[----:B------:R-:W-:-:S00]  /*3940*/  NOP ;  /* 0x0000000000007918 */ /* 0x000fc00000000000 */
[----:B------:R-:W-:-:S00]  /*3950*/  NOP ;  /* 0x0000000000007918 */ /* 0x000fc00000000000 */
[----:B------:R-:W-:-:S00]  /*3960*/  NOP ;  /* 0x0000000000007918 */ /* 0x000fc00000000000 */
[----:B------:R-:W-:-:S00]  /*3970*/  NOP ;  /* 0x0000000000007918 */ /* 0x000fc00000000000 */
.L_x_4:


//--------------------- .nv.shared.matmul_kernel  --------------------------
	.section	.nv.shared.matmul_kernel,"aw",@nobits
	.sectionflags	@""
	.align	16
